	.target	sm_90a

	.elftype	@"ET_EXEC"


//--------------------- .note.nv.tkinfo           --------------------------
	.section	.note.nv.tkinfo,"",@"SHT_NOTE"
	.sectionflags	@"SHF_NOTE_NV_TKINFO"
	.tkinfo
        /*0018*/ 	.word	0x00000002
        /*0030*/ 	.string	""
        /*0030*/ 	.string	"ptxas"
        /*0030*/ 	.string	"Cuda compilation tools, release 13.0, V13.0.88"
        /*0030*/ 	.string	"Build cuda_13.0.r13.0/compiler.36424714_0"
        /*0030*/ 	.string	"-arch sm_90a -m 64 "



//--------------------- .note.nv.cuinfo           --------------------------
	.section	.note.nv.cuinfo,"",@"SHT_NOTE"
	.sectionflags	@"SHF_NOTE_NV_CUINFO"
        /*0018*/ 	.short	0x0002
        /*001a*/ 	.short	0x005a
        /*001c*/ 	.short	0x0082
	.zero		2


//--------------------- .nv.info                  --------------------------
	.section	.nv.info,"",@"SHT_CUDA_INFO"
	.align	4


	//----- nvinfo : EIATTR_REGCOUNT
	.align		4
        /*0000*/ 	.byte	0x04, 0x2f
        /*0002*/ 	.short	(.L_15 - .L_14)
	.align		4
.L_14:
        /*0004*/ 	.word	index@(_ZN7cutlass13device_kernelINS_4gemm6kernel13GemmUniversalIN4cute5tupleIJiiiiEEENS1_10collective13CollectiveMmaINS1_34MainloopSm90TmaGmmaWarpSpecializedILi9ENS5_IJNS4_1CILi1EEESB_SB_EEENS1_35KernelTmaWarpSpecializedCooperativeEEENS5_IJNSA_ILi128EEENSA_ILi64EEESG_EEENS_10bfloat16_tENS5_IJlSB_lEEESI_SJ_NS4_8TiledMMAINS4_8MMA_AtomIJNS4_4SM904GMMA27MMA_64x64x16_F32BF16BF16_SSILNSN_5MajorE0ELSP_0ELNSN_7ScaleInE1ELSQ_1EEEEEENS4_6LayoutINS5_IJNSA_ILi2EEESB_SB_EEENS5_IJSB_NSA_ILi0EEESW_EEEEENS5_IJNS4_10UnderscoreESZ_SZ_EEEEENS4_13SM90_TMA_LOADENS4_14ComposedLayoutINS4_7SwizzleILi3ELi4ELi3EEENS4_18smem_ptr_flag_bitsILi16EEENST_INS5_IJNSA_ILi8EEESG_EEENS5_IJSG_SB_EEEEEEEvNS4_8identityES12_S1C_vS1D_EENS_8epilogue10collective6detail29Sm90TmaWarpSpecializedAdapterINS1G_15DefaultEpilogueISI_SJ_SJ_NS1F_6thread17LinearCombinationISI_Li1EffLNS1K_9ScaleType4KindE0ELNS_15FloatRoundStyleE2ESI_EENS1_15EpilogueDefaultEEEEEvvEEEEvNT_6ParamsE)
        /*0008*/ 	.word	0x000000a8


	//----- nvinfo : EIATTR_FRAME_SIZE
	.align		4
.L_15:
        /*000c*/ 	.byte	0x04, 0x11
        /*000e*/ 	.short	(.L_17 - .L_16)
	.align		4
.L_16:
        /*0010*/ 	.word	index@(_ZN7cutlass13device_kernelINS_4gemm6kernel13GemmUniversalIN4cute5tupleIJiiiiEEENS1_10collective13CollectiveMmaINS1_34MainloopSm90TmaGmmaWarpSpecializedILi9ENS5_IJNS4_1CILi1EEESB_SB_EEENS1_35KernelTmaWarpSpecializedCooperativeEEENS5_IJNSA_ILi128EEENSA_ILi64EEESG_EEENS_10bfloat16_tENS5_IJlSB_lEEESI_SJ_NS4_8TiledMMAINS4_8MMA_AtomIJNS4_4SM904GMMA27MMA_64x64x16_F32BF16BF16_SSILNSN_5MajorE0ELSP_0ELNSN_7ScaleInE1ELSQ_1EEEEEENS4_6LayoutINS5_IJNSA_ILi2EEESB_SB_EEENS5_IJSB_NSA_ILi0EEESW_EEEEENS5_IJNS4_10UnderscoreESZ_SZ_EEEEENS4_13SM90_TMA_LOADENS4_14ComposedLayoutINS4_7SwizzleILi3ELi4ELi3EEENS4_18smem_ptr_flag_bitsILi16EEENST_INS5_IJNSA_ILi8EEESG_EEENS5_IJSG_SB_EEEEEEEvNS4_8identityES12_S1C_vS1D_EENS_8epilogue10collective6detail29Sm90TmaWarpSpecializedAdapterINS1G_15DefaultEpilogueISI_SJ_SJ_NS1F_6thread17LinearCombinationISI_Li1EffLNS1K_9ScaleType4KindE0ELNS_15FloatRoundStyleE2ESI_EENS1_15EpilogueDefaultEEEEEvvEEEEvNT_6ParamsE)
        /*0014*/ 	.word	0x00000000


	//----- nvinfo : EIATTR_MIN_STACK_SIZE
	.align		4
.L_17:
        /*0018*/ 	.byte	0x04, 0x12
        /*001a*/ 	.short	(.L_19 - .L_18)
	.align		4
.L_18:
        /*001c*/ 	.word	index@(_ZN7cutlass13device_kernelINS_4gemm6kernel13GemmUniversalIN4cute5tupleIJiiiiEEENS1_10collective13CollectiveMmaINS1_34MainloopSm90TmaGmmaWarpSpecializedILi9ENS5_IJNS4_1CILi1EEESB_SB_EEENS1_35KernelTmaWarpSpecializedCooperativeEEENS5_IJNSA_ILi128EEENSA_ILi64EEESG_EEENS_10bfloat16_tENS5_IJlSB_lEEESI_SJ_NS4_8TiledMMAINS4_8MMA_AtomIJNS4_4SM904GMMA27MMA_64x64x16_F32BF16BF16_SSILNSN_5MajorE0ELSP_0ELNSN_7ScaleInE1ELSQ_1EEEEEENS4_6LayoutINS5_IJNSA_ILi2EEESB_SB_EEENS5_IJSB_NSA_ILi0EEESW_EEEEENS5_IJNS4_10UnderscoreESZ_SZ_EEEEENS4_13SM90_TMA_LOADENS4_14ComposedLayoutINS4_7SwizzleILi3ELi4ELi3EEENS4_18smem_ptr_flag_bitsILi16EEENST_INS5_IJNSA_ILi8EEESG_EEENS5_IJSG_SB_EEEEEEEvNS4_8identityES12_S1C_vS1D_EENS_8epilogue10collective6detail29Sm90TmaWarpSpecializedAdapterINS1G_15DefaultEpilogueISI_SJ_SJ_NS1F_6thread17LinearCombinationISI_Li1EffLNS1K_9ScaleType4KindE0ELNS_15FloatRoundStyleE2ESI_EENS1_15EpilogueDefaultEEEEEvvEEEEvNT_6ParamsE)
        /*0020*/ 	.word	0x00000000
.L_19:


//--------------------- .nv.compat                --------------------------
	.section	.nv.compat,"",@"SHT_CUDA_COMPAT_INFO"
	.align	4
        /*0000*/ 	.byte	0x02, 0x09, 0x01, 0x00, 0x02, 0x02, 0x04, 0x00, 0x02, 0x05, 0x05, 0x00, 0x03, 0x07, 0x01, 0x01
        /*0010*/ 	.byte	0x02, 0x03, 0x01, 0x00, 0x02, 0x06, 0x01, 0x00, 0x04, 0x0b, 0x08, 0x00, 0x00, 0x00, 0x00, 0x00
        /*0020*/ 	.byte	0x00, 0x00, 0x00, 0x00


//--------------------- .nv.info._ZN7cutlass13device_kernelINS_4gemm6kernel13GemmUniversalIN4cute5tupleIJiiiiEEENS1_10collective13CollectiveMmaINS1_34MainloopSm90TmaGmmaWarpSpecializedILi9ENS5_IJNS4_1CILi1EEESB_SB_EEENS1_35KernelTmaWarpSpecializedCooperativeEEENS5_IJNSA_ILi128EEENSA_ILi64EEESG_EEENS_10bfloat16_tENS5_IJlSB_lEEESI_SJ_NS4_8TiledMMAINS4_8MMA_AtomIJNS4_4SM904GMMA27MMA_64x64x16_F32BF16BF16_SSILNSN_5MajorE0ELSP_0ELNSN_7ScaleInE1ELSQ_1EEEEEENS4_6LayoutINS5_IJNSA_ILi2EEESB_SB_EEENS5_IJSB_NSA_ILi0EEESW_EEEEENS5_IJNS4_10UnderscoreESZ_SZ_EEEEENS4_13SM90_TMA_LOADENS4_14ComposedLayoutINS4_7SwizzleILi3ELi4ELi3EEENS4_18smem_ptr_flag_bitsILi16EEENST_INS5_IJNSA_ILi8EEESG_EEENS5_IJSG_SB_EEEEEEEvNS4_8identityES12_S1C_vS1D_EENS_8epilogue10collective6detail29Sm90TmaWarpSpecializedAdapterINS1G_15DefaultEpilogueISI_SJ_SJ_NS1F_6thread17LinearCombinationISI_Li1EffLNS1K_9ScaleType4KindE0ELNS_15FloatRoundStyleE2ESI_EENS1_15EpilogueDefaultEEEEEvvEEEEvNT_6ParamsE --------------------------
	.section	.nv.info._ZN7cutlass13device_kernelINS_4gemm6kernel13GemmUniversalIN4cute5tupleIJiiiiEEENS1_10collective13CollectiveMmaINS1_34MainloopSm90TmaGmmaWarpSpecializedILi9ENS5_IJNS4_1CILi1EEESB_SB_EEENS1_35KernelTmaWarpSpecializedCooperativeEEENS5_IJNSA_ILi128EEENSA_ILi64EEESG_EEENS_10bfloat16_tENS5_IJlSB_lEEESI_SJ_NS4_8TiledMMAINS4_8MMA_AtomIJNS4_4SM904GMMA27MMA_64x64x16_F32BF16BF16_SSILNSN_5MajorE0ELSP_0ELNSN_7ScaleInE1ELSQ_1EEEEEENS4_6LayoutINS5_IJNSA_ILi2EEESB_SB_EEENS5_IJSB_NSA_ILi0EEESW_EEEEENS5_IJNS4_10UnderscoreESZ_SZ_EEEEENS4_13SM90_TMA_LOADENS4_14ComposedLayoutINS4_7SwizzleILi3ELi4ELi3EEENS4_18smem_ptr_flag_bitsILi16EEENST_INS5_IJNSA_ILi8EEESG_EEENS5_IJSG_SB_EEEEEEEvNS4_8identityES12_S1C_vS1D_EENS_8epilogue10collective6detail29Sm90TmaWarpSpecializedAdapterINS1G_15DefaultEpilogueISI_SJ_SJ_NS1F_6thread17LinearCombinationISI_Li1EffLNS1K_9ScaleType4KindE0ELNS_15FloatRoundStyleE2ESI_EENS1_15EpilogueDefaultEEEEEvvEEEEvNT_6ParamsE,"",@"SHT_CUDA_INFO"
	.sectionflags	@""
	.align	4


	//----- nvinfo : EIATTR_CUDA_API_VERSION
	.align		4
        /*0000*/ 	.byte	0x04, 0x37
        /*0002*/ 	.short	(.L_21 - .L_20)
.L_20:
        /*0004*/ 	.word	0x00000082


	//----- nvinfo : EIATTR_KPARAM_INFO
	.align		4
.L_21:
        /*0008*/ 	.byte	0x04, 0x17
        /*000a*/ 	.short	(.L_23 - .L_22)
.L_22:
        /*000c*/ 	.word	0x00000000
        /*0010*/ 	.short	0x0000
        /*0012*/ 	.short	0x0070
        /*0014*/ 	.byte	0x00, 0xf0, 0x01, 0x10


	//----- nvinfo : EIATTR_SPARSE_MMA_MASK
	.align		4
.L_23:
        /*0018*/ 	.byte	0x03, 0x50
        /*001a*/ 	.short	0x0000


	//----- nvinfo : EIATTR_MAXREG_COUNT
	.align		4
        /*001c*/ 	.byte	0x03, 0x1b
        /*001e*/ 	.short	0x00a8


	//----- nvinfo : EIATTR_NUM_BARRIERS
	.align		4
        /*0020*/ 	.byte	0x02, 0x4c
        /*0022*/ 	.byte	0x01
	.zero		1


	//----- nvinfo : EIATTR_EXTERNS
	.align		4
        /*0024*/ 	.byte	0x04, 0x0f
        /*0026*/ 	.short	(.L_25 - .L_24)


	//   ....[0]....
	.align		4
.L_24:
        /*0028*/ 	.word	index@(__assertfail)


	//----- nvinfo : EIATTR_MERCURY_ISA_VERSION
	.align		4
.L_25:
        /*002c*/ 	.byte	0x03, 0x5f
        /*002e*/ 	.short	0x0101


	//----- nvinfo : EIATTR_INT_WARP_WIDE_INSTR_OFFSETS
	.align		4
        /*0030*/ 	.byte	0x04, 0x31
        /*0032*/ 	.short	(.L_27 - .L_26)


	//   ....[0]....
.L_26:
        /*0034*/ 	.word	0x00000480


	//   ....[1]....
        /*0038*/ 	.word	0x000004b0


	//   ....[2]....
        /*003c*/ 	.word	0x00000590


	//----- nvinfo : EIATTR_COOP_GROUP_MASK_REGIDS
	.align		4
.L_27:
        /*0040*/ 	.byte	0x04, 0x29
        /*0042*/ 	.short	(.L_29 - .L_28)


	//   ....[0]....
.L_28:
        /*0044*/ 	.word	0xffffffff


	//   ....[1]....
        /*0048*/ 	.word	0xffffffff


	//   ....[2]....
        /*004c*/ 	.word	0xffffffff


	//   ....[3]....
        /*0050*/ 	.word	0xffffffff


	//   ....[4]....
        /*0054*/ 	.word	0xffffffff


	//----- nvinfo : EIATTR_COOP_GROUP_INSTR_OFFSETS
	.align		4
.L_29:
        /*0058*/ 	.byte	0x04, 0x28
        /*005a*/ 	.short	(.L_31 - .L_30)


	//   ....[0]....
.L_30:
        /*005c*/ 	.word	0x00000060


	//   ....[1]....
        /*0060*/ 	.word	0x00000070


	//   ....[2]....
        /*0064*/ 	.word	0x00000130


	//   ....[3]....
        /*0068*/ 	.word	0x00000390


	//   ....[4]....
        /*006c*/ 	.word	0x00001040


	//----- nvinfo : EIATTR_REG_RECONFIG
	.align		4
.L_31:
        /*0070*/ 	.byte	0x01, 0x54
	.zero		2


	//----- nvinfo : EIATTR_SYSCALL_OFFSETS
	.align		4
        /*0074*/ 	.byte	0x04, 0x46
        /*0076*/ 	.short	(.L_33 - .L_32)


	//   ....[0]....
.L_32:
        /*0078*/ 	.word	0x00001200


	//----- nvinfo : EIATTR_MBARRIER_INSTR_OFFSETS
	.align		4
.L_33:
        /*007c*/ 	.byte	0x04, 0x39
        /*007e*/ 	.short	(.L_35 - .L_34)


	//   ....[0]....
.L_34:
        /*0080*/ 	.word	0x00000250
        /*0084*/ 	.word	0x000000ff
        /*0088*/ 	.word	0x00000000
        /*008c*/ 	.short	0x0100
        /*008e*/ 	.byte	0x08
	.zero		1


	//   ....[1]....
        /*0090*/ 	.word	0x00000260
        /*0094*/ 	.word	0x000000ff
        /*0098*/ 	.word	0x00000048
        /*009c*/ 	.short	0x0100
        /*009e*/ 	.byte	0x08
	.zero		1


	//   ....[2]....
        /*00a0*/ 	.word	0x00000270
        /*00a4*/ 	.word	0x000000ff
        /*00a8*/ 	.word	0x00000008
        /*00ac*/ 	.short	0x0100
        /*00ae*/ 	.byte	0x08
	.zero		1


	//   ....[3]....
        /*00b0*/ 	.word	0x00000280
        /*00b4*/ 	.word	0x000000ff
        /*00b8*/ 	.word	0x00000050
        /*00bc*/ 	.short	0x0100
        /*00be*/ 	.byte	0x08
	.zero		1


	//   ....[4]....
        /*00c0*/ 	.word	0x00000290
        /*00c4*/ 	.word	0x000000ff
        /*00c8*/ 	.word	0x00000010
        /*00cc*/ 	.short	0x0100
        /*00ce*/ 	.byte	0x08
	.zero		1


	//   ....[5]....
        /*00d0*/ 	.word	0x000002a0
        /*00d4*/ 	.word	0x000000ff
        /*00d8*/ 	.word	0x00000058
        /*00dc*/ 	.short	0x0100
        /*00de*/ 	.byte	0x08
	.zero		1


	//   ....[6]....
        /*00e0*/ 	.word	0x000002b0
        /*00e4*/ 	.word	0x000000ff
        /*00e8*/ 	.word	0x00000018
        /*00ec*/ 	.short	0x0100
        /*00ee*/ 	.byte	0x08
	.zero		1


	//   ....[7]....
        /*00f0*/ 	.word	0x000002c0
        /*00f4*/ 	.word	0x000000ff
        /*00f8*/ 	.word	0x00000060
        /*00fc*/ 	.short	0x0100
        /*00fe*/ 	.byte	0x08
	.zero		1


	//   ....[8]....
        /*0100*/ 	.word	0x000002d0
        /*0104*/ 	.word	0x000000ff
        /*0108*/ 	.word	0x00000020
        /*010c*/ 	.short	0x0100
        /*010e*/ 	.byte	0x08
	.zero		1


	//   ....[9]....
        /*0110*/ 	.word	0x000002e0
        /*0114*/ 	.word	0x000000ff
        /*0118*/ 	.word	0x00000068
        /*011c*/ 	.short	0x0100
        /*011e*/ 	.byte	0x08
	.zero		1


	//   ....[10]....
        /*0120*/ 	.word	0x000002f0
        /*0124*/ 	.word	0x000000ff
        /*0128*/ 	.word	0x00000028
        /*012c*/ 	.short	0x0100
        /*012e*/ 	.byte	0x08
	.zero		1


	//   ....[11]....
        /*0130*/ 	.word	0x00000300
        /*0134*/ 	.word	0x000000ff
        /*0138*/ 	.word	0x00000070
        /*013c*/ 	.short	0x0100
        /*013e*/ 	.byte	0x08
	.zero		1


	//   ....[12]....
        /*0140*/ 	.word	0x00000310
        /*0144*/ 	.word	0x000000ff
        /*0148*/ 	.word	0x00000030
        /*014c*/ 	.short	0x0100
        /*014e*/ 	.byte	0x08
	.zero		1


	//   ....[13]....
        /*0150*/ 	.word	0x00000320
        /*0154*/ 	.word	0x000000ff
        /*0158*/ 	.word	0x00000078
        /*015c*/ 	.short	0x0100
        /*015e*/ 	.byte	0x08
	.zero		1


	//   ....[14]....
        /*0160*/ 	.word	0x00000330
        /*0164*/ 	.word	0x000000ff
        /*0168*/ 	.word	0x00000038
        /*016c*/ 	.short	0x0100
        /*016e*/ 	.byte	0x08
	.zero		1


	//   ....[15]....
        /*0170*/ 	.word	0x00000340
        /*0174*/ 	.word	0x000000ff
        /*0178*/ 	.word	0x00000080
        /*017c*/ 	.short	0x0100
        /*017e*/ 	.byte	0x08
	.zero		1


	//   ....[16]....
        /*0180*/ 	.word	0x00000350
        /*0184*/ 	.word	0x000000ff
        /*0188*/ 	.word	0x00000040
        /*018c*/ 	.short	0x0100
        /*018e*/ 	.byte	0x08
	.zero		1


	//   ....[17]....
        /*0190*/ 	.word	0x00000360
        /*0194*/ 	.word	0x000000ff
        /*0198*/ 	.word	0x00000088
        /*019c*/ 	.short	0x0100
        /*019e*/ 	.byte	0x08
	.zero		1


	//   ....[18]....
        /*01a0*/ 	.word	0x00000600
        /*01a4*/ 	.word	0x000000ff
        /*01a8*/ 	.word	0x000000a0
        /*01ac*/ 	.short	0x0100
        /*01ae*/ 	.byte	0x06
	.zero		1


	//   ....[19]....
        /*01b0*/ 	.word	0x00000660
        /*01b4*/ 	.word	0x000000ff
        /*01b8*/ 	.word	0x000000a8
        /*01bc*/ 	.short	0x0100
        /*01be*/ 	.byte	0x06
	.zero		1


	//   ....[20]....
        /*01c0*/ 	.word	0x00001280
        /*01c4*/ 	.word	0x00000003
        /*01c8*/ 	.word	0x00000000
        /*01cc*/ 	.short	0x010a
        /*01ce*/ 	.byte	0x3f
	.zero		1


	//   ....[21]....
        /*01d0*/ 	.word	0x000012c0
        /*01d4*/ 	.word	0x00000003
        /*01d8*/ 	.word	0x00000000
        /*01dc*/ 	.short	0x010a
        /*01de*/ 	.byte	0x3f
	.zero		1


	//   ....[22]....
        /*01e0*/ 	.word	0x00001660
        /*01e4*/ 	.word	0x000000ff
        /*01e8*/ 	.word	0x00000000
        /*01ec*/ 	.short	0x010a
        /*01ee*/ 	.byte	0x08
	.zero		1


	//   ....[23]....
        /*01f0*/ 	.word	0x000016a0
        /*01f4*/ 	.word	0x000000ff
        /*01f8*/ 	.word	0x00000000
        /*01fc*/ 	.short	0x010a
        /*01fe*/ 	.byte	0x08
	.zero		1


	//   ....[24]....
        /*0200*/ 	.word	0x00001900
        /*0204*/ 	.word	0x000000ff
        /*0208*/ 	.word	0x00000000
        /*020c*/ 	.short	0x0101
        /*020e*/ 	.byte	0x08
	.zero		1


	//   ....[25]....
        /*0210*/ 	.word	0x00001b00
        /*0214*/ 	.word	0x000000ff
        /*0218*/ 	.word	0x00000000
        /*021c*/ 	.short	0x0101
        /*021e*/ 	.byte	0x06
	.zero		1


	//   ....[26]....
        /*0220*/ 	.word	0x00005090
        /*0224*/ 	.word	0x0000000e
        /*0228*/ 	.word	0x00000048
        /*022c*/ 	.short	0x010a
        /*022e*/ 	.byte	0x3f
	.zero		1


	//   ....[27]....
        /*0230*/ 	.word	0x00005410
        /*0234*/ 	.word	0x00000006
        /*0238*/ 	.word	0x000000a8
        /*023c*/ 	.short	0x0101
        /*023e*/ 	.byte	0x3f
	.zero		1


	//   ....[28]....
        /*0240*/ 	.word	0x00005b40
        /*0244*/ 	.word	0x00000007
        /*0248*/ 	.word	0x00000000
        /*024c*/ 	.short	0x010a
        /*024e*/ 	.byte	0x3f
	.zero		1


	//   ....[29]....
        /*0250*/ 	.word	0x00005bc0
        /*0254*/ 	.word	0x00000009
        /*0258*/ 	.word	0x00000000
        /*025c*/ 	.short	0x010a
        /*025e*/ 	.byte	0x3f
	.zero		1


	//   ....[30]....
        /*0260*/ 	.word	0x00005c50
        /*0264*/ 	.word	0x00000006
        /*0268*/ 	.word	0x00000000
        /*026c*/ 	.short	0x010a
        /*026e*/ 	.byte	0x3f
	.zero		1


	//   ....[31]....
        /*0270*/ 	.word	0x00005ce0
        /*0274*/ 	.word	0x00000009
        /*0278*/ 	.word	0x00000000
        /*027c*/ 	.short	0x010a
        /*027e*/ 	.byte	0x3f
	.zero		1


	//   ....[32]....
        /*0280*/ 	.word	0x00005d70
        /*0284*/ 	.word	0x00000006
        /*0288*/ 	.word	0x00000000
        /*028c*/ 	.short	0x010a
        /*028e*/ 	.byte	0x3f
	.zero		1


	//   ....[33]....
        /*0290*/ 	.word	0x00005e00
        /*0294*/ 	.word	0x00000009
        /*0298*/ 	.word	0x00000000
        /*029c*/ 	.short	0x010a
        /*029e*/ 	.byte	0x3f
	.zero		1


	//   ....[34]....
        /*02a0*/ 	.word	0x00005e90
        /*02a4*/ 	.word	0x00000006
        /*02a8*/ 	.word	0x00000000
        /*02ac*/ 	.short	0x010a
        /*02ae*/ 	.byte	0x3f
	.zero		1


	//   ....[35]....
        /*02b0*/ 	.word	0x00005f20
        /*02b4*/ 	.word	0x00000009
        /*02b8*/ 	.word	0x00000000
        /*02bc*/ 	.short	0x010a
        /*02be*/ 	.byte	0x3f
	.zero		1


	//   ....[36]....
        /*02c0*/ 	.word	0x00005fb0
        /*02c4*/ 	.word	0x00000003
        /*02c8*/ 	.word	0x00000000
        /*02cc*/ 	.short	0x010a
        /*02ce*/ 	.byte	0x3f
	.zero		1


	//   ....[37]....
        /*02d0*/ 	.word	0x00006010
        /*02d4*/ 	.word	0x00000003
        /*02d8*/ 	.word	0x00000000
        /*02dc*/ 	.short	0x010a
        /*02de*/ 	.byte	0x3f
	.zero		1


	//   ....[38]....
        /*02e0*/ 	.word	0x00006070
        /*02e4*/ 	.word	0x00000004
        /*02e8*/ 	.word	0x00000000
        /*02ec*/ 	.short	0x010a
        /*02ee*/ 	.byte	0x3f
	.zero		1


	//   ....[39]....
        /*02f0*/ 	.word	0x00006140
        /*02f4*/ 	.word	0x0000000e
        /*02f8*/ 	.word	0x00000048
        /*02fc*/ 	.short	0x010a
        /*02fe*/ 	.byte	0x3f
	.zero		1


	//   ....[40]....
        /*0300*/ 	.word	0x00006210
        /*0304*/ 	.word	0x00000007
        /*0308*/ 	.word	0x00000000
        /*030c*/ 	.short	0x010a
        /*030e*/ 	.byte	0x3f
	.zero		1


	//   ....[41]....
        /*0310*/ 	.word	0x00006260
        /*0314*/ 	.word	0x00000009
        /*0318*/ 	.word	0x00000000
        /*031c*/ 	.short	0x010a
        /*031e*/ 	.byte	0x3f
	.zero		1


	//   ....[42]....
        /*0320*/ 	.word	0x000062b0
        /*0324*/ 	.word	0x00000006
        /*0328*/ 	.word	0x00000000
        /*032c*/ 	.short	0x010a
        /*032e*/ 	.byte	0x3f
	.zero		1


	//   ....[43]....
        /*0330*/ 	.word	0x00006300
        /*0334*/ 	.word	0x00000009
        /*0338*/ 	.word	0x00000000
        /*033c*/ 	.short	0x010a
        /*033e*/ 	.byte	0x3f
	.zero		1


	//   ....[44]....
        /*0340*/ 	.word	0x00006350
        /*0344*/ 	.word	0x00000006
        /*0348*/ 	.word	0x00000000
        /*034c*/ 	.short	0x010a
        /*034e*/ 	.byte	0x3f
	.zero		1


	//   ....[45]....
        /*0350*/ 	.word	0x000063a0
        /*0354*/ 	.word	0x00000009
        /*0358*/ 	.word	0x00000000
        /*035c*/ 	.short	0x010a
        /*035e*/ 	.byte	0x3f
	.zero		1


	//   ....[46]....
        /*0360*/ 	.word	0x000063f0
        /*0364*/ 	.word	0x00000006
        /*0368*/ 	.word	0x00000000
        /*036c*/ 	.short	0x010a
        /*036e*/ 	.byte	0x3f
	.zero		1


	//   ....[47]....
        /*0370*/ 	.word	0x00006440
        /*0374*/ 	.word	0x00000009
        /*0378*/ 	.word	0x00000000
        /*037c*/ 	.short	0x010a
        /*037e*/ 	.byte	0x3f
	.zero		1


	//----- nvinfo : EIATTR_NUM_MBARRIERS
	.align		4
.L_35:
        /*0380*/ 	.byte	0x03, 0x38
        /*0382*/ 	.short	0x0014


	//----- nvinfo : EIATTR_EXIT_INSTR_OFFSETS
	.align		4
        /*0384*/ 	.byte	0x04, 0x1c
        /*0386*/ 	.short	(.L_37 - .L_36)


	//   ....[0]....
.L_36:
        /*0388*/ 	.word	0x000006b0


	//   ....[1]....
        /*038c*/ 	.word	0x00000f70


	//   ....[2]....
        /*0390*/ 	.word	0x00004700


	//   ....[3]....
        /*0394*/ 	.word	0x00004d30


	//   ....[4]....
        /*0398*/ 	.word	0x00006000


	//----- nvinfo : EIATTR_MAX_THREADS
	.align		4
.L_37:
        /*039c*/ 	.byte	0x04, 0x05
        /*039e*/ 	.short	(.L_39 - .L_38)
.L_38:
        /*03a0*/ 	.word	0x00000180
        /*03a4*/ 	.word	0x00000001
        /*03a8*/ 	.word	0x00000001


	//----- nvinfo : EIATTR_CRS_STACK_SIZE
	.align		4
.L_39:
        /*03ac*/ 	.byte	0x04, 0x1e
        /*03ae*/ 	.short	(.L_41 - .L_40)
.L_40:
        /*03b0*/ 	.word	0x00000000


	//----- nvinfo : EIATTR_CBANK_PARAM_SIZE
	.align		4
.L_41:
        /*03b4*/ 	.byte	0x03, 0x19
        /*03b6*/ 	.short	0x0470


	//----- nvinfo : EIATTR_PARAM_CBANK
	.align		4
        /*03b8*/ 	.byte	0x04, 0x0a
        /*03ba*/ 	.short	(.L_43 - .L_42)
	.align		4
.L_42:
        /*03bc*/ 	.word	index@(.nv.constant0._ZN7cutlass13device_kernelINS_4gemm6kernel13GemmUniversalIN4cute5tupleIJiiiiEEENS1_10collective13CollectiveMmaINS1_34MainloopSm90TmaGmmaWarpSpecializedILi9ENS5_IJNS4_1CILi1EEESB_SB_EEENS1_35KernelTmaWarpSpecializedCooperativeEEENS5_IJNSA_ILi128EEENSA_ILi64EEESG_EEENS_10bfloat16_tENS5_IJlSB_lEEESI_SJ_NS4_8TiledMMAINS4_8MMA_AtomIJNS4_4SM904GMMA27MMA_64x64x16_F32BF16BF16_SSILNSN_5MajorE0ELSP_0ELNSN_7ScaleInE1ELSQ_1EEEEEENS4_6LayoutINS5_IJNSA_ILi2EEESB_SB_EEENS5_IJSB_NSA_ILi0EEESW_EEEEENS5_IJNS4_10UnderscoreESZ_SZ_EEEEENS4_13SM90_TMA_LOADENS4_14ComposedLayoutINS4_7SwizzleILi3ELi4ELi3EEENS4_18smem_ptr_flag_bitsILi16EEENST_INS5_IJNSA_ILi8EEESG_EEENS5_IJSG_SB_EEEEEEEvNS4_8identityES12_S1C_vS1D_EENS_8epilogue10collective6detail29Sm90TmaWarpSpecializedAdapterINS1G_15DefaultEpilogueISI_SJ_SJ_NS1F_6thread17LinearCombinationISI_Li1EffLNS1K_9ScaleType4KindE0ELNS_15FloatRoundStyleE2ESI_EENS1_15EpilogueDefaultEEEEEvvEEEEvNT_6ParamsE)
        /*03c0*/ 	.short	0x0210
        /*03c2*/ 	.short	0x0470


	//----- nvinfo : EIATTR_SW_WAR
	.align		4
.L_43:
        /*03c4*/ 	.byte	0x04, 0x36
        /*03c6*/ 	.short	(.L_45 - .L_44)
.L_44:
        /*03c8*/ 	.word	0x00000008
.L_45:


//--------------------- .nv.callgraph             --------------------------
	.section	.nv.callgraph,"",@"SHT_CUDA_CALLGRAPH"
	.align	4
	.sectionentsize	8
	.align		4
        /*0000*/ 	.word	0x00000000
	.align		4
        /*0004*/ 	.word	0xffffffff
	.align		4
        /*0008*/ 	.word	index@(_ZN7cutlass13device_kernelINS_4gemm6kernel13GemmUniversalIN4cute5tupleIJiiiiEEENS1_10collective13CollectiveMmaINS1_34MainloopSm90TmaGmmaWarpSpecializedILi9ENS5_IJNS4_1CILi1EEESB_SB_EEENS1_35KernelTmaWarpSpecializedCooperativeEEENS5_IJNSA_ILi128EEENSA_ILi64EEESG_EEENS_10bfloat16_tENS5_IJlSB_lEEESI_SJ_NS4_8TiledMMAINS4_8MMA_AtomIJNS4_4SM904GMMA27MMA_64x64x16_F32BF16BF16_SSILNSN_5MajorE0ELSP_0ELNSN_7ScaleInE1ELSQ_1EEEEEENS4_6LayoutINS5_IJNSA_ILi2EEESB_SB_EEENS5_IJSB_NSA_ILi0EEESW_EEEEENS5_IJNS4_10UnderscoreESZ_SZ_EEEEENS4_13SM90_TMA_LOADENS4_14ComposedLayoutINS4_7SwizzleILi3ELi4ELi3EEENS4_18smem_ptr_flag_bitsILi16EEENST_INS5_IJNSA_ILi8EEESG_EEENS5_IJSG_SB_EEEEEEEvNS4_8identityES12_S1C_vS1D_EENS_8epilogue10collective6detail29Sm90TmaWarpSpecializedAdapterINS1G_15DefaultEpilogueISI_SJ_SJ_NS1F_6thread17LinearCombinationISI_Li1EffLNS1K_9ScaleType4KindE0ELNS_15FloatRoundStyleE2ESI_EENS1_15EpilogueDefaultEEEEEvvEEEEvNT_6ParamsE)
	.align		4
        /*000c*/ 	.word	index@(__assertfail)
	.align		4
        /*0010*/ 	.word	0x00000000
	.align		4
        /*0014*/ 	.word	0xfffffffe
	.align		4
        /*0018*/ 	.word	0x00000000
	.align		4
        /*001c*/ 	.word	0xfffffffd
	.align		4
        /*0020*/ 	.word	0x00000000
	.align		4
        /*0024*/ 	.word	0xfffffffc


//--------------------- .nv.constant4             --------------------------
	.section	.nv.constant4,"a",@progbits
	.align	8
	.align		8
.nv.constant4:
        /*0000*/ 	.dword	__assertfail
	.align		8
        /*0008*/ 	.dword	__unnamed_1
	.align		8
        /*0010*/ 	.dword	_ZN39_INTERNAL_b13a8c80_4_k_cu_7100944a_25044cuda3std3__45__cpo5beginE
	.align		8
        /*0018*/ 	.dword	_ZN39_INTERNAL_b13a8c80_4_k_cu_7100944a_25044cuda3std3__45__cpo3endE
	.align		8
        /*0020*/ 	.dword	_ZN39_INTERNAL_b13a8c80_4_k_cu_7100944a_25044cuda3std3__45__cpo6cbeginE
	.align		8
        /*0028*/ 	.dword	_ZN39_INTERNAL_b13a8c80_4_k_cu_7100944a_25044cuda3std3__45__cpo4cendE
	.align		8
        /*0030*/ 	.dword	_ZN39_INTERNAL_b13a8c80_4_k_cu_7100944a_25044cuda3std3__441_GLOBAL__N__b13a8c80_4_k_cu_7100944a_25046ignoreE
	.align		8
        /*0038*/ 	.dword	_ZN39_INTERNAL_b13a8c80_4_k_cu_7100944a_25044cuda3std3__419piecewise_constructE
	.align		8
        /*0040*/ 	.dword	_ZN39_INTERNAL_b13a8c80_4_k_cu_7100944a_25044cuda3std3__48in_placeE
	.align		8
        /*0048*/ 	.dword	_ZN39_INTERNAL_b13a8c80_4_k_cu_7100944a_25044cuda3std6ranges3__45__cpo4swapE
	.align		8
        /*0050*/ 	.dword	_ZN39_INTERNAL_b13a8c80_4_k_cu_7100944a_25044cuda3std6ranges3__45__cpo9iter_moveE
	.align		8
        /*0058*/ 	.dword	_ZN39_INTERNAL_b13a8c80_4_k_cu_7100944a_25044cute7productE
	.align		8
        /*0060*/ 	.dword	_ZN39_INTERNAL_b13a8c80_4_k_cu_7100944a_25044cute1_E
	.align		8
        /*0068*/ 	.dword	$str$22
	.align		8
        /*0070*/ 	.dword	$str$23


//--------------------- .text._ZN7cutlass13device_kernelINS_4gemm6kernel13GemmUniversalIN4cute5tupleIJiiiiEEENS1_10collective13CollectiveMmaINS1_34MainloopSm90TmaGmmaWarpSpecializedILi9ENS5_IJNS4_1CILi1EEESB_SB_EEENS1_35KernelTmaWarpSpecializedCooperativeEEENS5_IJNSA_ILi128EEENSA_ILi64EEESG_EEENS_10bfloat16_tENS5_IJlSB_lEEESI_SJ_NS4_8TiledMMAINS4_8MMA_AtomIJNS4_4SM904GMMA27MMA_64x64x16_F32BF16BF16_SSILNSN_5MajorE0ELSP_0ELNSN_7ScaleInE1ELSQ_1EEEEEENS4_6LayoutINS5_IJNSA_ILi2EEESB_SB_EEENS5_IJSB_NSA_ILi0EEESW_EEEEENS5_IJNS4_10UnderscoreESZ_SZ_EEEEENS4_13SM90_TMA_LOADENS4_14ComposedLayoutINS4_7SwizzleILi3ELi4ELi3EEENS4_18smem_ptr_flag_bitsILi16EEENST_INS5_IJNSA_ILi8EEESG_EEENS5_IJSG_SB_EEEEEEEvNS4_8identityES12_S1C_vS1D_EENS_8epilogue10collective6detail29Sm90TmaWarpSpecializedAdapterINS1G_15DefaultEpilogueISI_SJ_SJ_NS1F_6thread17LinearCombinationISI_Li1EffLNS1K_9ScaleType4KindE0ELNS_15FloatRoundStyleE2ESI_EENS1_15EpilogueDefaultEEEEEvvEEEEvNT_6ParamsE --------------------------
	.section	.text._ZN7cutlass13device_kernelINS_4gemm6kernel13GemmUniversalIN4cute5tupleIJiiiiEEENS1_10collective13CollectiveMmaINS1_34MainloopSm90TmaGmmaWarpSpecializedILi9ENS5_IJNS4_1CILi1EEESB_SB_EEENS1_35KernelTmaWarpSpecializedCooperativeEEENS5_IJNSA_ILi128EEENSA_ILi64EEESG_EEENS_10bfloat16_tENS5_IJlSB_lEEESI_SJ_NS4_8TiledMMAINS4_8MMA_AtomIJNS4_4SM904GMMA27MMA_64x64x16_F32BF16BF16_SSILNSN_5MajorE0ELSP_0ELNSN_7ScaleInE1ELSQ_1EEEEEENS4_6LayoutINS5_IJNSA_ILi2EEESB_SB_EEENS5_IJSB_NSA_ILi0EEESW_EEEEENS5_IJNS4_10UnderscoreESZ_SZ_EEEEENS4_13SM90_TMA_LOADENS4_14ComposedLayoutINS4_7SwizzleILi3ELi4ELi3EEENS4_18smem_ptr_flag_bitsILi16EEENST_INS5_IJNSA_ILi8EEESG_EEENS5_IJSG_SB_EEEEEEEvNS4_8identityES12_S1C_vS1D_EENS_8epilogue10collective6detail29Sm90TmaWarpSpecializedAdapterINS1G_15DefaultEpilogueISI_SJ_SJ_NS1F_6thread17LinearCombinationISI_Li1EffLNS1K_9ScaleType4KindE0ELNS_15FloatRoundStyleE2ESI_EENS1_15EpilogueDefaultEEEEEvvEEEEvNT_6ParamsE,"ax",@progbits
	.align	128
.text._ZN7cutlass13device_kernelINS_4gemm6kernel13GemmUniversalIN4cute5tupleIJiiiiEEENS1_10collective13CollectiveMmaINS1_34MainloopSm90TmaGmmaWarpSpecializedILi9ENS5_IJNS4_1CILi1EEESB_SB_EEENS1_35KernelTmaWarpSpecializedCooperativeEEENS5_IJNSA_ILi128EEENSA_ILi64EEESG_EEENS_10bfloat16_tENS5_IJlSB_lEEESI_SJ_NS4_8TiledMMAINS4_8MMA_AtomIJNS4_4SM904GMMA27MMA_64x64x16_F32BF16BF16_SSILNSN_5MajorE0ELSP_0ELNSN_7ScaleInE1ELSQ_1EEEEEENS4_6LayoutINS5_IJNSA_ILi2EEESB_SB_EEENS5_IJSB_NSA_ILi0EEESW_EEEEENS5_IJNS4_10UnderscoreESZ_SZ_EEEEENS4_13SM90_TMA_LOADENS4_14ComposedLayoutINS4_7SwizzleILi3ELi4ELi3EEENS4_18smem_ptr_flag_bitsILi16EEENST_INS5_IJNSA_ILi8EEESG_EEENS5_IJSG_SB_EEEEEEEvNS4_8identityES12_S1C_vS1D_EENS_8epilogue10collective6detail29Sm90TmaWarpSpecializedAdapterINS1G_15DefaultEpilogueISI_SJ_SJ_NS1F_6thread17LinearCombinationISI_Li1EffLNS1K_9ScaleType4KindE0ELNS_15FloatRoundStyleE2ESI_EENS1_15EpilogueDefaultEEEEEvvEEEEvNT_6ParamsE:
        .type           _ZN7cutlass13device_kernelINS_4gemm6kernel13GemmUniversalIN4cute5tupleIJiiiiEEENS1_10collective13CollectiveMmaINS1_34MainloopSm90TmaGmmaWarpSpecializedILi9ENS5_IJNS4_1CILi1EEESB_SB_EEENS1_35KernelTmaWarpSpecializedCooperativeEEENS5_IJNSA_ILi128EEENSA_ILi64EEESG_EEENS_10bfloat16_tENS5_IJlSB_lEEESI_SJ_NS4_8TiledMMAINS4_8MMA_AtomIJNS4_4SM904GMMA27MMA_64x64x16_F32BF16BF16_SSILNSN_5MajorE0ELSP_0ELNSN_7ScaleInE1ELSQ_1EEEEEENS4_6LayoutINS5_IJNSA_ILi2EEESB_SB_EEENS5_IJSB_NSA_ILi0EEESW_EEEEENS5_IJNS4_10UnderscoreESZ_SZ_EEEEENS4_13SM90_TMA_LOADENS4_14ComposedLayoutINS4_7SwizzleILi3ELi4ELi3EEENS4_18smem_ptr_flag_bitsILi16EEENST_INS5_IJNSA_ILi8EEESG_EEENS5_IJSG_SB_EEEEEEEvNS4_8identityES12_S1C_vS1D_EENS_8epilogue10collective6detail29Sm90TmaWarpSpecializedAdapterINS1G_15DefaultEpilogueISI_SJ_SJ_NS1F_6thread17LinearCombinationISI_Li1EffLNS1K_9ScaleType4KindE0ELNS_15FloatRoundStyleE2ESI_EENS1_15EpilogueDefaultEEEEEvvEEEEvNT_6ParamsE,@function
        .size           _ZN7cutlass13device_kernelINS_4gemm6kernel13GemmUniversalIN4cute5tupleIJiiiiEEENS1_10collective13CollectiveMmaINS1_34MainloopSm90TmaGmmaWarpSpecializedILi9ENS5_IJNS4_1CILi1EEESB_SB_EEENS1_35KernelTmaWarpSpecializedCooperativeEEENS5_IJNSA_ILi128EEENSA_ILi64EEESG_EEENS_10bfloat16_tENS5_IJlSB_lEEESI_SJ_NS4_8TiledMMAINS4_8MMA_AtomIJNS4_4SM904GMMA27MMA_64x64x16_F32BF16BF16_SSILNSN_5MajorE0ELSP_0ELNSN_7ScaleInE1ELSQ_1EEEEEENS4_6LayoutINS5_IJNSA_ILi2EEESB_SB_EEENS5_IJSB_NSA_ILi0EEESW_EEEEENS5_IJNS4_10UnderscoreESZ_SZ_EEEEENS4_13SM90_TMA_LOADENS4_14ComposedLayoutINS4_7SwizzleILi3ELi4ELi3EEENS4_18smem_ptr_flag_bitsILi16EEENST_INS5_IJNSA_ILi8EEESG_EEENS5_IJSG_SB_EEEEEEEvNS4_8identityES12_S1C_vS1D_EENS_8epilogue10collective6detail29Sm90TmaWarpSpecializedAdapterINS1G_15DefaultEpilogueISI_SJ_SJ_NS1F_6thread17LinearCombinationISI_Li1EffLNS1K_9ScaleType4KindE0ELNS_15FloatRoundStyleE2ESI_EENS1_15EpilogueDefaultEEEEEvvEEEEvNT_6ParamsE,(.L_x_141 - _ZN7cutlass13device_kernelINS_4gemm6kernel13GemmUniversalIN4cute5tupleIJiiiiEEENS1_10collective13CollectiveMmaINS1_34MainloopSm90TmaGmmaWarpSpecializedILi9ENS5_IJNS4_1CILi1EEESB_SB_EEENS1_35KernelTmaWarpSpecializedCooperativeEEENS5_IJNSA_ILi128EEENSA_ILi64EEESG_EEENS_10bfloat16_tENS5_IJlSB_lEEESI_SJ_NS4_8TiledMMAINS4_8MMA_AtomIJNS4_4SM904GMMA27MMA_64x64x16_F32BF16BF16_SSILNSN_5MajorE0ELSP_0ELNSN_7ScaleInE1ELSQ_1EEEEEENS4_6LayoutINS5_IJNSA_ILi2EEESB_SB_EEENS5_IJSB_NSA_ILi0EEESW_EEEEENS5_IJNS4_10UnderscoreESZ_SZ_EEEEENS4_13SM90_TMA_LOADENS4_14ComposedLayoutINS4_7SwizzleILi3ELi4ELi3EEENS4_18smem_ptr_flag_bitsILi16EEENST_INS5_IJNSA_ILi8EEESG_EEENS5_IJSG_SB_EEEEEEEvNS4_8identityES12_S1C_vS1D_EENS_8epilogue10collective6detail29Sm90TmaWarpSpecializedAdapterINS1G_15DefaultEpilogueISI_SJ_SJ_NS1F_6thread17LinearCombinationISI_Li1EffLNS1K_9ScaleType4KindE0ELNS_15FloatRoundStyleE2ESI_EENS1_15EpilogueDefaultEEEEEvvEEEEvNT_6ParamsE)
        .other          _ZN7cutlass13device_kernelINS_4gemm6kernel13GemmUniversalIN4cute5tupleIJiiiiEEENS1_10collective13CollectiveMmaINS1_34MainloopSm90TmaGmmaWarpSpecializedILi9ENS5_IJNS4_1CILi1EEESB_SB_EEENS1_35KernelTmaWarpSpecializedCooperativeEEENS5_IJNSA_ILi128EEENSA_ILi64EEESG_EEENS_10bfloat16_tENS5_IJlSB_lEEESI_SJ_NS4_8TiledMMAINS4_8MMA_AtomIJNS4_4SM904GMMA27MMA_64x64x16_F32BF16BF16_SSILNSN_5MajorE0ELSP_0ELNSN_7ScaleInE1ELSQ_1EEEEEENS4_6LayoutINS5_IJNSA_ILi2EEESB_SB_EEENS5_IJSB_NSA_ILi0EEESW_EEEEENS5_IJNS4_10UnderscoreESZ_SZ_EEEEENS4_13SM90_TMA_LOADENS4_14ComposedLayoutINS4_7SwizzleILi3ELi4ELi3EEENS4_18smem_ptr_flag_bitsILi16EEENST_INS5_IJNSA_ILi8EEESG_EEENS5_IJSG_SB_EEEEEEEvNS4_8identityES12_S1C_vS1D_EENS_8epilogue10collective6detail29Sm90TmaWarpSpecializedAdapterINS1G_15DefaultEpilogueISI_SJ_SJ_NS1F_6thread17LinearCombinationISI_Li1EffLNS1K_9ScaleType4KindE0ELNS_15FloatRoundStyleE2ESI_EENS1_15EpilogueDefaultEEEEEvvEEEEvNT_6ParamsE,@"STO_CUDA_ENTRY STV_DEFAULT"
_ZN7cutlass13device_kernelINS_4gemm6kernel13GemmUniversalIN4cute5tupleIJiiiiEEENS1_10collective13CollectiveMmaINS1_34MainloopSm90TmaGmmaWarpSpecializedILi9ENS5_IJNS4_1CILi1EEESB_SB_EEENS1_35KernelTmaWarpSpecializedCooperativeEEENS5_IJNSA_ILi128EEENSA_ILi64EEESG_EEENS_10bfloat16_tENS5_IJlSB_lEEESI_SJ_NS4_8TiledMMAINS4_8MMA_AtomIJNS4_4SM904GMMA27MMA_64x64x16_F32BF16BF16_SSILNSN_5MajorE0ELSP_0ELNSN_7ScaleInE1ELSQ_1EEEEEENS4_6LayoutINS5_IJNSA_ILi2EEESB_SB_EEENS5_IJSB_NSA_ILi0EEESW_EEEEENS5_IJNS4_10UnderscoreESZ_SZ_EEEEENS4_13SM90_TMA_LOADENS4_14ComposedLayoutINS4_7SwizzleILi3ELi4ELi3EEENS4_18smem_ptr_flag_bitsILi16EEENST_INS5_IJNSA_ILi8EEESG_EEENS5_IJSG_SB_EEEEEEEvNS4_8identityES12_S1C_vS1D_EENS_8epilogue10collective6detail29Sm90TmaWarpSpecializedAdapterINS1G_15DefaultEpilogueISI_SJ_SJ_NS1F_6thread17LinearCombinationISI_Li1EffLNS1K_9ScaleType4KindE0ELNS_15FloatRoundStyleE2ESI_EENS1_15EpilogueDefaultEEEEEvvEEEEvNT_6ParamsE:
[----:B------:R-:W0:Y:S01]  /*0000*/  LDC R1, c[0x0][0x28] ;  /* 0x00000a00ff017b82 */ /* 0x000e220000000800 */
[----:B------:R-:W1:Y:S01]  /*0010*/  S2R R18, SR_TID.X ;  /* 0x0000000000127919 */ /* 0x000e620000002100 */
[----:B------:R-:W-:Y:S01]  /*0020*/  ELECT P0, URZ, PT ;  /* 0x00000000003f782f */ /* 0x000fe20003800000 */
[----:B------:R-:W-:Y:S01]  /*0030*/  BSSY B0, `(.L_x_0) ;  /* 0x000000f000007945 */ /* 0x000fe20003800000 */
[--C-:B-1----:R-:W-:Y:S02]  /*0040*/  SHF.R.U32.HI R0, RZ, 0x5, R18.reuse ;  /* 0x00000005ff007819 */ /* 0x102fe40000011612 */
[----:B------:R-:W-:-:S03]  /*0050*/  SHF.R.U32.HI R22, RZ, 0x7, R18 ;  /* 0x00000007ff167819 */ /* 0x000fc60000011612 */
[----:B------:R-:W1:Y:S04]  /*0060*/  SHFL.IDX PT, R5, R0, RZ, 0x1f ;  /* 0x00001fff00057589 */ /* 0x000e6800000e0000 */
[----:B------:R2:W3:Y:S01]  /*0070*/  SHFL.IDX PT, R8, R22, RZ, 0x1f ;  /* 0x00001fff16087589 */ /* 0x0004e200000e0000 */
[----:B-1----:R-:W-:-:S13]  /*0080*/  ISETP.NE.OR P0, PT, R5, RZ, !P0 ;  /* 0x000000ff0500720c */ /* 0x002fda0004705670 */
[----:B0-23--:R-:W-:Y:S05]  /*0090*/  @P0 BRA `(.L_x_1) ;  /* 0x0000000000200947 */ /* 0x00dfea0003800000 */
[----:B------:R-:W-:Y:S02]  /*00a0*/  ULDC.64 UR4, c[0x0][0x198] ;  /* 0x0000660000047ab9 */ /* 0x000fe40000000a00 */
[----:B------:R-:W-:Y:S02]  /*00b0*/  UIADD3 UR6, UP0, UR4, 0xf0, URZ ;  /* 0x000000f004067890 */ /* 0x000fe4000ff1e03f */
[----:B------:R-:W-:Y:S02]  /*00c0*/  UIADD3 UR4, UP1, UR4, 0x1f0, URZ ;  /* 0x000001f004047890 */ /* 0x000fe4000ff3e03f */
[----:B------:R-:W-:Y:S02]  /*00d0*/  UIADD3.X UR7, URZ, UR5, URZ, UP0, !UPT ;  /* 0x000000053f077290 */ /* 0x000fe400087fe43f */
[----:B------:R-:W-:-:S07]  /*00e0*/  UIADD3.X UR5, URZ, UR5, URZ, UP1, !UPT ;  /* 0x000000053f057290 */ /* 0x000fce0008ffe43f */
[----:B------:R0:W-:Y:S02]  /*00f0*/  UTMACCTL.PF [UR6] ;  /* 0x00000000060079b9 */ /* 0x0001e40008040000 */
[----:B------:R0:W-:Y:S02]  /*0100*/  UTMACCTL.PF [UR4] ;  /* 0x00000000040079b9 */ /* 0x0001e40008040000 */
[----:B0-----:R-:W-:Y:S01]  /*0110*/  NOP ;  /* 0x0000000000007918 */ /* 0x001fe20000000000 */
.L_x_1:
[----:B------:R-:W-:Y:S05]  /*0120*/  BSYNC B0 ;  /* 0x0000000000007941 */ /* 0x000fea0003800000 */
.L_x_0:
[----:B------:R-:W0:Y:S02]  /*0130*/  SHFL.IDX PT, R2, R0, RZ, 0x1f ;  /* 0x00001fff00027589 */ /* 0x000e2400000e0000 */
[----:B0-----:R-:W-:-:S13]  /*0140*/  ISETP.NE.AND P0, PT, R2, RZ, PT ;  /* 0x000000ff0200720c */ /* 0x001fda0003f05270 */
[----:B------:R-:W-:Y:S05]  /*0150*/  @P0 BRA `(.L_x_2) ;  /* 0x00000000008c0947 */ /* 0x000fea0003800000 */
[----:B------:R-:W-:Y:S01]  /*0160*/  ELECT P0, URZ, PT ;  /* 0x00000000003f782f */ /* 0x000fe20003800000 */
[----:B------:R-:W-:-:S12]  /*0170*/  BSSY B0, `(.L_x_2) ;  /* 0x0000021000007945 */ /* 0x000fd80003800000 */
[----:B------:R-:W-:Y:S05]  /*0180*/  @!P0 BRA `(.L_x_3) ;  /* 0x00000000007c8947 */ /* 0x000fea0003800000 */
[----:B------:R-:W0:Y:S01]  /*0190*/  S2UR UR8, SR_CgaCtaId ;  /* 0x00000000000879c3 */ /* 0x000e220000008800 */
[----:B------:R-:W-:Y:S01]  /*01a0*/  UMOV UR4, 0x400 ;  /* 0x0000040000047882 */ /* 0x000fe20000000000 */
[----:B------:R-:W-:Y:S01]  /*01b0*/  UMOV UR5, 0x1 ;  /* 0x0000000100057882 */ /* 0x000fe20000000000 */
[----:B------:R-:W-:Y:S02]  /*01c0*/  UMOV UR6, 0x100 ;  /* 0x0000010000067882 */ /* 0x000fe40000000000 */
[----:B------:R-:W-:-:S04]  /*01d0*/  UIADD3 UR6, -UR6, 0x100000, URZ ;  /* 0x0010000006067890 */ /* 0x000fc8000fffe13f */
[----:B------:R-:W-:Y:S02]  /*01e0*/  USHF.L.U32 UR7, UR6, 0xb, URZ ;  /* 0x0000000b06077899 */ /* 0x000fe4000800063f */
[----:B------:R-:W-:Y:S02]  /*01f0*/  USHF.L.U32 UR6, UR6, 0x1, URZ ;  /* 0x0000000106067899 */ /* 0x000fe4000800063f */
[----:B0-----:R-:W-:Y:S02]  /*0200*/  ULEA UR8, UR8, UR4, 0x18 ;  /* 0x0000000408087291 */ /* 0x001fe4000f8ec03f */
[----:B------:R-:W-:-:S04]  /*0210*/  UIADD3 UR4, -UR5, 0x100000, URZ ;  /* 0x0010000005047890 */ /* 0x000fc8000fffe13f */
[----:B------:R-:W-:Y:S02]  /*0220*/  USHF.L.U32 UR5, UR4, 0xb, URZ ;  /* 0x0000000b04057899 */ /* 0x000fe4000800063f */
[----:B------:R-:W-:Y:S01]  /*0230*/  USHF.L.U32 UR4, UR4, 0x1, URZ ;  /* 0x0000000104047899 */ /* 0x000fe2000800063f */
[----:B------:R-:W0:Y:S11]  /*0240*/  FENCE.VIEW.ASYNC.S ;  /* 0x00000000000073c6 */ /* 0x000e360000000000 */
[----:B0-----:R0:W1:Y:S01]  /*0250*/  SYNCS.EXCH.64 URZ, [UR8], UR4 ;  /* 0x00000004083f75b2 */ /* 0x0010620008000100 */
[----:B------:R0:W2:Y:S01]  /*0260*/  SYNCS.EXCH.64 URZ, [UR8+0x48], UR6 ;  /* 0x00004806083f75b2 */ /* 0x0000a20008000100 */
[----:B------:R0:W3:Y:S01]  /*0270*/  SYNCS.EXCH.64 URZ, [UR8+0x8], UR4 ;  /* 0x00000804083f75b2 */ /* 0x0000e20008000100 */
[----:B------:R0:W4:Y:S01]  /*0280*/  SYNCS.EXCH.64 URZ, [UR8+0x50], UR6 ;  /* 0x00005006083f75b2 */ /* 0x0001220008000100 */
[----:B------:R0:W0:Y:S01]  /*0290*/  SYNCS.EXCH.64 URZ, [UR8+0x10], UR4 ;  /* 0x00001004083f75b2 */ /* 0x0000220008000100 */
        /* <DEDUP_REMOVED lines=13> */
[----:B------:R-:W-:Y:S01]  /*0370*/  NOP ;  /* 0x0000000000007918 */ /* 0x000fe20000000000 */
.L_x_3:
[----:B0-----:R-:W-:Y:S05]  /*0380*/  BSYNC B0 ;  /* 0x0000000000007941 */ /* 0x001fea0003800000 */
.L_x_2:
[----:B------:R-:W0:Y:S01]  /*0390*/  SHFL.IDX PT, R0, R0, RZ, 0x1f ;  /* 0x00001fff00007589 */ /* 0x000e2200000e0000 */
[----:B------:R-:W-:Y:S01]  /*03a0*/  ELECT P0, URZ, PT ;  /* 0x00000000003f782f */ /* 0x000fe20003800000 */
[----:B------:R-:W5:Y:S01]  /*03b0*/  LDC R2, c[0x0][0x65c] ;  /* 0x00019700ff027b82 */ /* 0x000f620000000800 */
[----:B------:R-:W-:Y:S01]  /*03c0*/  SHF.R.S32.HI R6, RZ, 0x1f, R5 ;  /* 0x0000001fff067819 */ /* 0x000fe20000011405 */
[----:B------:R-:W1:Y:S01]  /*03d0*/  S2R R3, SR_CTAID.Y ;  /* 0x0000000000037919 */ /* 0x000e620000002600 */
[----:B------:R-:W-:Y:S01]  /*03e0*/  UMOV UR4, 0x20 ;  /* 0x0000002000047882 */ /* 0x000fe20000000000 */
[----:B------:R-:W-:Y:S01]  /*03f0*/  ISETP.NE.AND P2, PT, R8, RZ, PT ;  /* 0x000000ff0800720c */ /* 0x000fe20003f45270 */
[----:B------:R-:W-:Y:S01]  /*0400*/  NOP ;  /* 0x0000000000007918 */ /* 0x000fe20000000000 */
[----:B------:R-:W2:Y:S01]  /*0410*/  S2R R4, SR_CTAID.X ;  /* 0x0000000000047919 */ /* 0x000ea20000002500 */
[----:B------:R-:W-:Y:S01]  /*0420*/  LEA.HI R6, R6, R5, RZ, 0x2 ;  /* 0x0000000506067211 */ /* 0x000fe200078f10ff */
[----:B------:R-:W-:Y:S01]  /*0430*/  NOP ;  /* 0x0000000000007918 */ /* 0x000fe20000000000 */
[----:B0-----:R-:W-:-:S02]  /*0440*/  ISETP.NE.OR P0, PT, R0, RZ, !P0 ;  /* 0x000000ff0000720c */ /* 0x001fc40004705670 */
[----:B-----5:R-:W-:-:S04]  /*0450*/  ISETP.NE.AND P3, PT, R2, 0x1, PT ;  /* 0x000000010200780c */ /* 0x020fc80003f65270 */
[----:B------:R-:W-:Y:S02]  /*0460*/  P2R R0, PR, RZ, 0x8 ;  /* 0x00000008ff007803 */ /* 0x000fe40000000000 */
[----:B------:R-:W-:-:S05]  /*0470*/  LOP3.LUT R0, R6, 0xfffffffc, RZ, 0xc0, !PT ;  /* 0xfffffffc06007812 */ /* 0x000fca00078ec0ff */
[----:B------:R-:W-:Y:S01]  /*0480*/  VOTEU.ALL UP0, P0 ;  /* 0x00000000003f7886 */ /* 0x000fe20000000000 */
[----:B------:R-:W-:Y:S01]  /*0490*/  IMAD.IADD R0, R5, 0x1, -R0 ;  /* 0x0000000105007824 */ /* 0x000fe200078e0a00 */
[----:B------:R-:W2:Y:S01]  /*04a0*/  @P3 LDC R17, c[0x0][0x10] ;  /* 0x00000400ff113b82 */ /* 0x000ea20000000800 */
[----:B------:R-:W-:Y:S01]  /*04b0*/  VOTEU.ALL UP1, P0 ;  /* 0x00000000003f7886 */ /* 0x000fe20000020000 */
[----:B-1----:R-:W-:Y:S01]  /*04c0*/  @P3 IMAD.MOV.U32 R6, RZ, RZ, R3 ;  /* 0x000000ffff063224 */ /* 0x002fe200078e0003 */
[----:B------:R-:W-:Y:S01]  /*04d0*/  @!UP0 UMOV UR6, 0x400 ;  /* 0x0000040000068882 */ /* 0x000fe20000000000 */
[----:B------:R-:W-:-:S04]  /*04e0*/  @!UP0 UIADD3 UR4, -UR4, 0x100000, URZ ;  /* 0x0010000004048890 */ /* 0x000fc8000fffe13f */
[----:B------:R-:W-:Y:S02]  /*04f0*/  @!UP0 USHF.L.U32 UR5, UR4, 0xb, URZ ;  /* 0x0000000b04058899 */ /* 0x000fe4000800063f */
[----:B------:R-:W-:Y:S01]  /*0500*/  @!UP0 USHF.L.U32 UR4, UR4, 0x1, URZ ;  /* 0x0000000104048899 */ /* 0x000fe2000800063f */
[----:B------:R-:W-:Y:S02]  /*0510*/  @P3 IMAD.MOV.U32 R7, RZ, RZ, RZ ;  /* 0x000000ffff073224 */ /* 0x000fe400078e00ff */
[----:B------:R-:W-:Y:S01]  /*0520*/  IMAD.MOV.U32 R5, RZ, RZ, RZ ;  /* 0x000000ffff057224 */ /* 0x000fe200078e00ff */
[----:B------:R-:W0:Y:S01]  /*0530*/  @!UP0 S2UR UR7, SR_CgaCtaId ;  /* 0x00000000000789c3 */ /* 0x000e220000008800 */
[----:B------:R-:W-:-:S07]  /*0540*/  @P3 IMAD.MOV.U32 R11, RZ, RZ, RZ ;  /* 0x000000ffff0b3224 */ /* 0x000fce00078e00ff */
[----:B------:R-:W1:Y:S01]  /*0550*/  @!P3 LDC R9, c[0x0][0xc] ;  /* 0x00000300ff09bb82 */ /* 0x000e620000000800 */
[----:B--2---:R-:W-:-:S04]  /*0560*/  @P3 IMAD.WIDE.U32 R16, R4, R17, R6 ;  /* 0x0000001104103225 */ /* 0x004fc800078e0006 */
[----:B------:R-:W-:Y:S01]  /*0570*/  @P3 IMAD.IADD R17, R17, 0x1, R11 ;  /* 0x0000000111113824 */ /* 0x000fe200078e020b */
[----:B0-----:R-:W-:Y:S01]  /*0580*/  @!UP0 ULEA UR6, UR7, UR6, 0x18 ;  /* 0x0000000607068291 */ /* 0x001fe2000f8ec03f */
[----:B------:R-:W-:Y:S01]  /*0590*/  VOTEU.ALL UP0, P0 ;  /* 0x00000000003f7886 */ /* 0x000fe20000000000 */
[----:B------:R-:W-:-:S04]  /*05a0*/  ISETP.NE.AND P0, PT, R0, 0x3, PT ;  /* 0x000000030000780c */ /* 0x000fc80003f05270 */
[----:B------:R-:W-:Y:S01]  /*05b0*/  ISETP.EQ.OR P0, PT, R0, RZ, !P0 ;  /* 0x000000ff0000720c */ /* 0x000fe20004702670 */
[----:B-1----:R-:W-:-:S03]  /*05c0*/  @!P3 IMAD.WIDE.U32 R6, R9, R3, R4 ;  /* 0x000000030906b225 */ /* 0x002fc600078e0004 */
[C---:B------:R-:W-:Y:S01]  /*05d0*/  ISETP.EQ.AND P0, PT, R8.reuse, RZ, P0 ;  /* 0x000000ff0800720c */ /* 0x040fe20000702270 */
[----:B------:R-:W-:Y:S01]  /*05e0*/  VIADD R8, R8, 0xffffffff ;  /* 0xffffffff08087836 */ /* 0x000fe20000000000 */
[----:B------:R-:W0:Y:S02]  /*05f0*/  FENCE.VIEW.ASYNC.S ;  /* 0x00000000000073c6 */ /* 0x000e240000000000 */
[----:B0-----:R0:W3:Y:S01]  /*0600*/  @!UP0 SYNCS.EXCH.64 URZ, [UR6+0xa0], UR4 ;  /* 0x0000a004063f85b2 */ /* 0x0010e20008000100 */
[----:B------:R-:W-:Y:S01]  /*0610*/  @!P3 IMAD.MOV.U32 R16, RZ, RZ, R6 ;  /* 0x000000ffff10b224 */ /* 0x000fe200078e0006 */
[----:B------:R-:W-:Y:S01]  /*0620*/  SEL R19, RZ, 0x1, !P0 ;  /* 0x00000001ff137807 */ /* 0x000fe20004000000 */
[----:B------:R-:W-:Y:S01]  /*0630*/  @!P3 IMAD.MOV.U32 R17, RZ, RZ, R7 ;  /* 0x000000ffff11b224 */ /* 0x000fe200078e0007 */
[----:B------:R-:W-:-:S04]  /*0640*/  ISETP.GE.U32.AND P1, PT, R8, 0x2, PT ;  /* 0x000000020800780c */ /* 0x000fc80003f26070 */
[----:B------:R-:W-:Y:S01]  /*0650*/  SEL R19, R19, 0x2, P1 ;  /* 0x0000000213137807 */ /* 0x000fe20000800000 */
[----:B------:R0:W3:Y:S01]  /*0660*/  @!UP1 SYNCS.EXCH.64 URZ, [UR6+0xa8], UR4 ;  /* 0x0000a804063f95b2 */ /* 0x0000e20008000100 */
[----:B------:R-:W-:Y:S01]  /*0670*/  NOP ;  /* 0x0000000000007918 */ /* 0x000fe20000000000 */
[----:B---34-:R-:W-:Y:S06]  /*0680*/  BAR.SYNC.DEFER_BLOCKING 0x0 ;  /* 0x0000000000007b1d */ /* 0x018fec0000010000 */
[----:B------:R-:W-:Y:S05]  /*0690*/  @!P2 BRA `(.L_x_4) ;  /* 0x00000040001ca947 */ /* 0x000fea0003800000 */
[----:B------:R-:W-:-:S13]  /*06a0*/  ISETP.GT.U32.AND P0, PT, R8, 0x1, PT ;  /* 0x000000010800780c */ /* 0x000fda0003f04070 */
[----:B0-----:R-:W-:Y:S05]  /*06b0*/  @P0 EXIT ;  /* 0x000000000000094d */ /* 0x001fea0003800000 */
[----:B------:R-:W-:Y:S01]  /*06c0*/  ULDC.64 UR4, c[0x0][0x650] ;  /* 0x0001940000047ab9 */ /* 0x000fe20000000a00 */
[----:B------:R-:W-:Y:S01]  /*06d0*/  PRMT R0, RZ, 0x7610, R0 ;  /* 0x00007610ff007816 */ /* 0x000fe20000000000 */
[----:B------:R-:W-:Y:S01]  /*06e0*/  IMAD.MOV.U32 R58, RZ, RZ, -0x1 ;  /* 0xffffffffff3a7424 */ /* 0x000fe200078e00ff */
[----:B------:R-:W-:Y:S01]  /*06f0*/  ISETP.GE.U32.AND P0, PT, R16, UR4, PT ;  /* 0x0000000410007c0c */ /* 0x000fe2000bf06070 */
[----:B------:R-:W-:Y:S02]  /*0700*/  IMAD.MOV.U32 R59, RZ, RZ, -0x1 ;  /* 0xffffffffff3b7424 */ /* 0x000fe400078e00ff */
[----:B------:R-:W-:Y:S01]  /*0710*/  IMAD.MOV.U32 R57, RZ, RZ, -0x1 ;  /* 0xffffffffff397424 */ /* 0x000fe200078e00ff */
[----:B------:R-:W-:-:S13]  /*0720*/  ISETP.GE.U32.AND.EX P0, PT, R17, UR5, PT, P0 ;  /* 0x0000000511007c0c */ /* 0x000fda000bf06100 */
[----:B------:R-:W-:Y:S05]  /*0730*/  @P0 BRA `(.L_x_5) ;  /* 0x0000000400540947 */ /* 0x000fea0003800000 */
[----:B------:R-:W0:Y:S01]  /*0740*/  LDC.64 R14, c[0x0][0x628] ;  /* 0x00018a00ff0e7b82 */ /* 0x000e220000000a00 */
[----:B------:R-:W-:Y:S02]  /*0750*/  IMAD.MOV.U32 R6, RZ, RZ, R16 ;  /* 0x000000ffff067224 */ /* 0x000fe400078e0010 */
[----:B------:R-:W-:-:S05]  /*0760*/  IMAD.MOV.U32 R7, RZ, RZ, R17 ;  /* 0x000000ffff077224 */ /* 0x000fca00078e0011 */
[----:B------:R-:W1:Y:S08]  /*0770*/  LDC R0, c[0x0][0x630] ;  /* 0x00018c00ff007b82 */ /* 0x000e700000000800 */
[----:B------:R-:W2:Y:S01]  /*0780*/  LDC.64 R20, c[0x0][0x620] ;  /* 0x00018800ff147b82 */ /* 0x000ea20000000a00 */
[----:B0-----:R-:W-:-:S04]  /*0790*/  ISETP.NE.U32.AND P0, PT, R14, RZ, PT ;  /* 0x000000ff0e00720c */ /* 0x001fc80003f05070 */
[----:B------:R-:W-:-:S13]  /*07a0*/  ISETP.NE.AND.EX P0, PT, R15, RZ, PT, P0 ;  /* 0x000000ff0f00720c */ /* 0x000fda0003f05300 */
[----:B-12---:R-:W-:Y:S05]  /*07b0*/  @!P0 BRA `(.L_x_6) ;  /* 0x0000000000288947 */ /* 0x006fea0003800000 */
[----:B------:R-:W0:Y:S02]  /*07c0*/  LDC R11, c[0x0][0x634] ;  /* 0x00018d00ff0b7b82 */ /* 0x000e240000000800 */
[----:B0-----:R-:W-:-:S05]  /*07d0*/  IADD3 R11, P0, R16, R11, RZ ;  /* 0x0000000b100b7210 */ /* 0x001fca0007f1e0ff */
[----:B------:R-:W-:-:S04]  /*07e0*/  IMAD.X R13, RZ, RZ, R17, P0 ;  /* 0x000000ffff0d7224 */ /* 0x000fc800000e0611 */
[----:B------:R-:W-:-:S04]  /*07f0*/  IMAD.WIDE.U32 R6, R13, R14, RZ ;  /* 0x0000000e0d067225 */ /* 0x000fc800078e00ff */
[----:B------:R-:W-:-:S04]  /*0800*/  IMAD.WIDE.U32 R8, P0, R11, R15, R6 ;  /* 0x0000000f0b087225 */ /* 0x000fc80007800006 */
[----:B------:R-:W-:-:S04]  /*0810*/  IMAD.WIDE.U32 R6, R11, R14, RZ ;  /* 0x0000000e0b067225 */ /* 0x000fc800078e00ff */
[----:B------:R-:W-:Y:S01]  /*0820*/  IMAD.X R11, RZ, RZ, RZ, P0 ;  /* 0x000000ffff0b7224 */ /* 0x000fe200000e06ff */
[----:B------:R-:W-:Y:S01]  /*0830*/  IADD3 RZ, P0, R7, R8, RZ ;  /* 0x0000000807ff7210 */ /* 0x000fe20007f1e0ff */
[----:B------:R-:W-:-:S04]  /*0840*/  IMAD.MOV.U32 R10, RZ, RZ, R9 ;  /* 0x000000ffff0a7224 */ /* 0x000fc800078e0009 */
[----:B------:R-:W-:-:S08]  /*0850*/  IMAD.WIDE.U32.X R6, R13, R15, R10, P0 ;  /* 0x0000000f0d067225 */ /* 0x000fd000000e040a */
.L_x_6:
[-CC-:B------:R-:W-:Y:S01]  /*0860*/  SHF.R.U64 R57, R6, R0.reuse, R7.reuse ;  /* 0x0000000006397219 */ /* 0x180fe20000001207 */
[----:B------:R-:W0:Y:S01]  /*0870*/  LDC R10, c[0x0][0x618] ;  /* 0x00018600ff0a7b82 */ /* 0x000e220000000800 */
[----:B------:R-:W-:Y:S01]  /*0880*/  SHF.R.U32.HI R5, RZ, R0, R7 ;  /* 0x00000000ff057219 */ /* 0x000fe20000011607 */
[----:B------:R-:W-:Y:S01]  /*0890*/  ULDC UR4, c[0x0][0x150] ;  /* 0x0000540000047ab9 */ /* 0x000fe20000000800 */
[----:B------:R-:W-:Y:S02]  /*08a0*/  IADD3 R9, P0, RZ, -R57, RZ ;  /* 0x80000039ff097210 */ /* 0x000fe40007f1e0ff */
[----:B------:R-:W-:-:S03]  /*08b0*/  I2FP.F32.U32 R0, R4 ;  /* 0x0000000400007245 */ /* 0x000fc60000201000 */
[----:B------:R-:W1:Y:S01]  /*08c0*/  LDC.64 R28, c[0x0][0x640] ;  /* 0x00019000ff1c7b82 */ /* 0x000e620000000a00 */
[----:B------:R-:W-:Y:S02]  /*08d0*/  IMAD.X R11, RZ, RZ, ~R5, P0 ;  /* 0x000000ffff0b7224 */ /* 0x000fe400000e0e05 */
[----:B------:R-:W-:Y:S01]  /*08e0*/  FMUL R0, R0, UR4 ;  /* 0x0000000400007c20 */ /* 0x000fe20008400000 */
[----:B------:R-:W-:Y:S01]  /*08f0*/  IMAD.WIDE.U32 R6, R9, R20, R16 ;  /* 0x0000001409067225 */ /* 0x000fe200078e0010 */
[----:B------:R-:W-:-:S03]  /*0900*/  ULDC UR4, c[0x0][0x154] ;  /* 0x0000550000047ab9 */ /* 0x000fc60000000800 */
[----:B------:R-:W-:Y:S01]  /*0910*/  IMAD R8, R11, R20, RZ ;  /* 0x000000140b087224 */ /* 0x000fe200078e02ff */
[----:B------:R-:W2:Y:S01]  /*0920*/  LDC R5, c[0x0][0x144] ;  /* 0x00005100ff057b82 */ /* 0x000ea20000000800 */
[----:B------:R-:W3:Y:S02]  /*0930*/  F2I.U32.TRUNC.NTZ R0, R0 ;  /* 0x0000000000007305 */ /* 0x000ee4000020f000 */
[----:B------:R-:W-:-:S04]  /*0940*/  IMAD R9, R9, R21, R8 ;  /* 0x0000001509097224 */ /* 0x000fc800078e0208 */
[----:B------:R-:W-:Y:S01]  /*0950*/  IMAD.IADD R7, R7, 0x1, R9 ;  /* 0x0000000107077824 */ /* 0x000fe200078e0209 */
[----:B------:R-:W4:Y:S01]  /*0960*/  LDC R12, c[0x0][0x608] ;  /* 0x00018200ff0c7b82 */ /* 0x000f220000000800 */
[----:B------:R-:W-:-:S03]  /*0970*/  IMAD.MOV.U32 R9, RZ, RZ, -0x1 ;  /* 0xffffffffff097424 */ /* 0x000fc600078e00ff */
[-CC-:B0-----:R-:W-:Y:S02]  /*0980*/  SHF.R.U64 R20, R6, R10.reuse, R7.reuse ;  /* 0x0000000a06147219 */ /* 0x181fe40000001207 */
[----:B------:R-:W-:Y:S02]  /*0990*/  I2FP.F32.U32 R6, R3 ;  /* 0x0000000300067245 */ /* 0x000fe40000201000 */
[----:B------:R-:W0:Y:S01]  /*09a0*/  LDC R26, c[0x0][0x658] ;  /* 0x00019600ff1a7b82 */ /* 0x000e220000000800 */
[----:B-1----:R-:W-:Y:S01]  /*09b0*/  ISETP.NE.U32.AND P0, PT, R28, RZ, PT ;  /* 0x000000ff1c00720c */ /* 0x002fe20003f05070 */
[----:B---3--:R-:W-:Y:S01]  /*09c0*/  IMAD.MOV R8, RZ, RZ, -R0 ;  /* 0x000000ffff087224 */ /* 0x008fe200078e0a00 */
[----:B------:R-:W-:Y:S01]  /*09d0*/  SHF.R.U32.HI R7, RZ, R10, R7 ;  /* 0x0000000aff077219 */ /* 0x000fe20000011607 */
[----:B------:R-:W-:Y:S01]  /*09e0*/  FMUL R6, R6, UR4 ;  /* 0x0000000406067c20 */ /* 0x000fe20008400000 */
[----:B------:R-:W-:-:S03]  /*09f0*/  ISETP.NE.AND.EX P0, PT, R29, RZ, PT, P0 ;  /* 0x000000ff1d00720c */ /* 0x000fc60003f05300 */
[----:B------:R-:W1:Y:S01]  /*0a00*/  LDC R14, c[0x0][0x148] ;  /* 0x00005200ff0e7b82 */ /* 0x000e620000000800 */
[----:B--2---:R-:W-:-:S07]  /*0a10*/  IMAD R0, R5, R8, R4 ;  /* 0x0000000805007224 */ /* 0x004fce00078e0204 */
[----:B------:R-:W2:Y:S01]  /*0a20*/  LDC R24, c[0x0][0x600] ;  /* 0x00018000ff187b82 */ /* 0x000ea20000000800 */
[-CC-:B----4-:R-:W-:Y:S02]  /*0a30*/  SHF.R.U64 R30, R20, R12.reuse, R7.reuse ;  /* 0x0000000c141e7219 */ /* 0x190fe40000001207 */
[----:B------:R-:W-:Y:S01]  /*0a40*/  SHF.R.U32.HI R5, RZ, R12, R7 ;  /* 0x0000000cff057219 */ /* 0x000fe20000011607 */
[----:B------:R-:W-:Y:S01]  /*0a50*/  IMAD.MOV.U32 R7, RZ, RZ, 0x1 ;  /* 0x00000001ff077424 */ /* 0x000fe200078e00ff */
[----:B------:R3:W4:Y:S03]  /*0a60*/  F2I.U32.TRUNC.NTZ R12, R6 ;  /* 0x00000006000c7305 */ /* 0x000726000020f000 */
[----:B------:R-:W1:Y:S01]  /*0a70*/  LDC R15, c[0x0][0x648] ;  /* 0x00019200ff0f7b82 */ /* 0x000e620000000800 */
[-C--:B0-----:R-:W-:Y:S02]  /*0a80*/  SHF.L.U32 R4, R9, R26.reuse, RZ ;  /* 0x0000001a09047219 */ /* 0x081fe400000006ff */
[----:B------:R-:W-:-:S02]  /*0a90*/  SHF.R.U64 R32, R30, R26, R5 ;  /* 0x0000001a1e207219 */ /* 0x000fc40000001205 */
[----:B------:R-:W-:Y:S02]  /*0aa0*/  LOP3.LUT R11, RZ, R4, RZ, 0x33, !PT ;  /* 0x00000004ff0b7212 */ /* 0x000fe400078e33ff */
[-C--:B------:R-:W-:Y:S01]  /*0ab0*/  SHF.R.U32.HI R5, RZ, R26.reuse, R5 ;  /* 0x0000001aff057219 */ /* 0x080fe20000011605 */
[----:B------:R-:W0:Y:S01]  /*0ac0*/  LDC R21, c[0x0][0x638] ;  /* 0x00018e00ff157b82 */ /* 0x000e220000000800 */
[----:B------:R-:W-:Y:S01]  /*0ad0*/  SHF.L.U32 R10, R7, R26, RZ ;  /* 0x0000001a070a7219 */ /* 0x000fe200000006ff */
[----:B------:R-:W-:-:S06]  /*0ae0*/  IMAD.MOV.U32 R4, RZ, RZ, R32 ;  /* 0x000000ffff047224 */ /* 0x000fcc00078e0020 */
[----:B------:R-:W0:Y:S01]  /*0af0*/  LDC R58, c[0x0][0x610] ;  /* 0x00018400ff3a7b82 */ /* 0x000e220000000800 */
[----:B---34-:R-:W-:Y:S05]  /*0b00*/  @!P0 BRA `(.L_x_7) ;  /* 0x0000000000288947 */ /* 0x018fea0003800000 */
[----:B------:R-:W3:Y:S02]  /*0b10*/  LDC R9, c[0x0][0x64c] ;  /* 0x00019300ff097b82 */ /* 0x000ee40000000800 */
[----:B---3--:R-:W-:-:S05]  /*0b20*/  IADD3 R9, P0, R32, R9, RZ ;  /* 0x0000000920097210 */ /* 0x008fca0007f1e0ff */
        /* <DEDUP_REMOVED lines=8> */
.L_x_7:
[----:B-1----:R-:W-:Y:S01]  /*0bb0*/  SHF.R.U64 R4, R4, R15, R5 ;  /* 0x0000000f04047219 */ /* 0x002fe20000001205 */
[----:B--2---:R-:W-:Y:S01]  /*0bc0*/  VIADD R5, R24, 0xffffffff ;  /* 0xffffffff18057836 */ /* 0x004fe20000000000 */
[----:B------:R-:W-:Y:S01]  /*0bd0*/  LOP3.LUT R11, R30, R11, RZ, 0xc0, !PT ;  /* 0x0000000b1e0b7212 */ /* 0x000fe200078ec0ff */
[----:B------:R-:W-:Y:S02]  /*0be0*/  IMAD.MOV R12, RZ, RZ, -R12 ;  /* 0x000000ffff0c7224 */ /* 0x000fe400078e0a0c */
[----:B------:R-:W-:Y:S01]  /*0bf0*/  IMAD.MOV R6, RZ, RZ, -R4 ;  /* 0x000000ffff067224 */ /* 0x000fe200078e0a04 */
[----:B------:R-:W-:Y:S01]  /*0c00*/  LOP3.LUT R5, R20, R5, RZ, 0xc0, !PT ;  /* 0x0000000514057212 */ /* 0x000fe200078ec0ff */
[----:B------:R-:W-:Y:S02]  /*0c10*/  @P3 IMAD R0, R14, R12, R3 ;  /* 0x0000000c0e003224 */ /* 0x000fe400078e0203 */
[----:B------:R-:W-:Y:S02]  /*0c20*/  IMAD R11, R10, R4, R11 ;  /* 0x000000040a0b7224 */ /* 0x000fe400078e020b */
[----:B0-----:R-:W-:-:S02]  /*0c30*/  IMAD R3, R6, R21, R32 ;  /* 0x0000001506037224 */ /* 0x001fc400078e0220 */
[----:B------:R-:W-:Y:S02]  /*0c40*/  IMAD R58, R11, R58, R0 ;  /* 0x0000003a0b3a7224 */ /* 0x000fe400078e0200 */
[----:B------:R-:W-:Y:S02]  /*0c50*/  IMAD R3, R3, R24, R5 ;  /* 0x0000001803037224 */ /* 0x000fe400078e0205 */
[----:B------:R-:W-:-:S03]  /*0c60*/  IMAD.MOV.U32 R0, RZ, RZ, 0x1 ;  /* 0x00000001ff007424 */ /* 0x000fc600078e00ff */
[----:B------:R-:W-:Y:S02]  /*0c70*/  SEL R59, R3, R58, !P3 ;  /* 0x0000003a033b7207 */ /* 0x000fe40005800000 */
[----:B------:R-:W-:-:S07]  /*0c80*/  SEL R58, R58, R3, !P3 ;  /* 0x000000033a3a7207 */ /* 0x000fce0005800000 */
.L_x_5:
[----:B------:R-:W-:-:S08]  /*0c90*/  NOP ;  /* 0x0000000000007918 */ /* 0x000fd00000000000 */
[----:B------:R-:W0:Y:S02]  /*0ca0*/  USETMAXREG.TRY_ALLOC.CTAPOOL UP0, 0xe8 ;  /* 0x000000e8000079c8 */ /* 0x000e240008000600 */
[----:B0-----:R-:W-:-:S13]  /*0cb0*/  PLOP3.LUT P0, PT, PT, PT, UP0, 0x80, 0x0 ;  /* 0x000000000000781c */ /* 0x001fda0003f0f008 */
[----:B------:R-:W-:Y:S05]  /*0cc0*/  @!P0 BRA `(.L_x_5) ;  /* 0xfffffffc00f08947 */ /* 0x000fea000383ffff */
[----:B------:R-:W-:Y:S01]  /*0cd0*/  ULDC.64 UR4, c[0x0][0x598] ;  /* 0x0001660000047ab9 */ /* 0x000fe20000000a00 */
[----:B------:R-:W-:Y:S01]  /*0ce0*/  ULDC.64 UR36, c[0x0][0x208] ;  /* 0x0000820000247ab9 */ /* 0x000fe20000000a00 */
[----:B------:R-:W-:-:S04]  /*0cf0*/  ISETP.NE.U32.AND P0, PT, RZ, UR4, PT ;  /* 0x00000004ff007c0c */ /* 0x000fc8000bf05070 */
[----:B------:R-:W-:-:S13]  /*0d00*/  ISETP.NE.AND.EX P0, PT, RZ, UR5, PT, P0 ;  /* 0x00000005ff007c0c */ /* 0x000fda000bf05300 */
[----:B------:R-:W-:Y:S05]  /*0d10*/  @!P0 BRA `(.L_x_8) ;  /* 0x00000000001c8947 */ /* 0x000fea0003800000 */
[----:B------:R-:W0:Y:S02]  /*0d20*/  LDC.64 R4, c[0x0][0x598] ;  /* 0x00016600ff047b82 */ /* 0x000e240000000a00 */
[----:B0-----:R-:W2:Y:S02]  /*0d30*/  LDG.E.64 R4, desc[UR36][R4.64] ;  /* 0x0000002404047981 */ /* 0x001ea4000c1e1b00 */
[----:B--2---:R-:W-:-:S04]  /*0d40*/  ISETP.NE.U32.AND P0, PT, R4, RZ, PT ;  /* 0x000000ff0400720c */ /* 0x004fc80003f05070 */
[----:B------:R-:W-:-:S13]  /*0d50*/  ISETP.NE.AND.EX P0, PT, R5, RZ, PT, P0 ;  /* 0x000000ff0500720c */ /* 0x000fda0003f05300 */
[----:B------:R-:W-:Y:S05]  /*0d60*/  @!P0 BRA `(.L_x_8) ;  /* 0x0000000000088947 */ /* 0x000fea0003800000 */
[----:B------:R0:W5:Y:S01]  /*0d70*/  LD.E R23, desc[UR36][R4.64] ;  /* 0x0000002404177980 */ /* 0x000162000c101900 */
[----:B------:R-:W-:Y:S05]  /*0d80*/  BRA `(.L_x_9) ;  /* 0x0000000000247947 */ /* 0x000fea0003800000 */
.L_x_8:
[----:B------:R-:W-:Y:S02]  /*0d90*/  ULDC.64 UR4, c[0x0][0x588] ;  /* 0x0001620000047ab9 */ /* 0x000fe40000000a00 */
[----:B------:R-:W-:-:S04]  /*0da0*/  ISETP.NE.U32.AND P0, PT, RZ, UR4, PT ;  /* 0x00000004ff007c0c */ /* 0x000fc8000bf05070 */
[----:B------:R-:W-:-:S13]  /*0db0*/  ISETP.NE.AND.EX P0, PT, RZ, UR5, PT, P0 ;  /* 0x00000005ff007c0c */ /* 0x000fda000bf05300 */
[----:B------:R-:W-:Y:S05]  /*0dc0*/  @!P0 BRA `(.L_x_10) ;  /* 0x00000000000c8947 */ /* 0x000fea0003800000 */
[----:B------:R-:W0:Y:S02]  /*0dd0*/  LDC.64 R4, c[0x0][0x588] ;  /* 0x00016200ff047b82 */ /* 0x000e240000000a00 */
[----:B0-----:R1:W5:Y:S01]  /*0de0*/  LDG.E R23, desc[UR36][R4.64] ;  /* 0x0000002404177981 */ /* 0x001362000c1e1900 */
[----:B------:R-:W-:Y:S05]  /*0df0*/  BRA `(.L_x_9) ;  /* 0x0000000000087947 */ /* 0x000fea0003800000 */
.L_x_10:
[----:B------:R-:W-:Y:S02]  /*0e00*/  ULDC UR4, c[0x0][0x580] ;  /* 0x0001600000047ab9 */ /* 0x000fe40000000800 */
[----:B------:R-:W-:-:S07]  /*0e10*/  IMAD.U32 R23, RZ, RZ, UR4 ;  /* 0x00000004ff177e24 */ /* 0x000fce000f8e00ff */
.L_x_9:
[----:B------:R-:W-:Y:S02]  /*0e20*/  ULDC.64 UR4, c[0x0][0x5a0] ;  /* 0x0001680000047ab9 */ /* 0x000fe40000000a00 */
[----:B------:R-:W-:-:S04]  /*0e30*/  ISETP.NE.U32.AND P0, PT, RZ, UR4, PT ;  /* 0x00000004ff007c0c */ /* 0x000fc8000bf05070 */
[----:B------:R-:W-:-:S13]  /*0e40*/  ISETP.NE.AND.EX P0, PT, RZ, UR5, PT, P0 ;  /* 0x00000005ff007c0c */ /* 0x000fda000bf05300 */
[----:B------:R-:W-:Y:S05]  /*0e50*/  @!P0 BRA `(.L_x_11) ;  /* 0x00000000001c8947 */ /* 0x000fea0003800000 */
[----:B01----:R-:W0:Y:S02]  /*0e60*/  LDC.64 R4, c[0x0][0x5a0] ;  /* 0x00016800ff047b82 */ /* 0x003e240000000a00 */
[----:B0-----:R-:W2:Y:S02]  /*0e70*/  LDG.E.64 R4, desc[UR36][R4.64] ;  /* 0x0000002404047981 */ /* 0x001ea4000c1e1b00 */
[----:B--2---:R-:W-:-:S04]  /*0e80*/  ISETP.NE.U32.AND P0, PT, R4, RZ, PT ;  /* 0x000000ff0400720c */ /* 0x004fc80003f05070 */
[----:B------:R-:W-:-:S13]  /*0e90*/  ISETP.NE.AND.EX P0, PT, R5, RZ, PT, P0 ;  /* 0x000000ff0500720c */ /* 0x000fda0003f05300 */
[----:B------:R-:W-:Y:S05]  /*0ea0*/  @!P0 BRA `(.L_x_11) ;  /* 0x0000000000088947 */ /* 0x000fea0003800000 */
[----:B------:R0:W5:Y:S01]  /*0eb0*/  LD.E R56, desc[UR36][R4.64] ;  /* 0x0000002404387980 */ /* 0x000162000c101900 */
[----:B------:R-:W-:Y:S05]  /*0ec0*/  BRA `(.L_x_12) ;  /* 0x0000000000247947 */ /* 0x000fea0003800000 */
.L_x_11:
[----:B------:R-:W-:Y:S02]  /*0ed0*/  ULDC.64 UR4, c[0x0][0x590] ;  /* 0x0001640000047ab9 */ /* 0x000fe40000000a00 */
[----:B------:R-:W-:-:S04]  /*0ee0*/  ISETP.NE.U32.AND P0, PT, RZ, UR4, PT ;  /* 0x00000004ff007c0c */ /* 0x000fc8000bf05070 */
[----:B------:R-:W-:-:S13]  /*0ef0*/  ISETP.NE.AND.EX P0, PT, RZ, UR5, PT, P0 ;  /* 0x00000005ff007c0c */ /* 0x000fda000bf05300 */
[----:B------:R-:W-:Y:S05]  /*0f00*/  @!P0 BRA `(.L_x_13) ;  /* 0x00000000000c8947 */ /* 0x000fea0003800000 */
[----:B01----:R-:W0:Y:S02]  /*0f10*/  LDC.64 R4, c[0x0][0x590] ;  /* 0x00016400ff047b82 */ /* 0x003e240000000a00 */
[----:B0-----:R1:W5:Y:S01]  /*0f20*/  LDG.E R56, desc[UR36][R4.64] ;  /* 0x0000002404387981 */ /* 0x001362000c1e1900 */
[----:B------:R-:W-:Y:S05]  /*0f30*/  BRA `(.L_x_12) ;  /* 0x0000000000087947 */ /* 0x000fea0003800000 */
.L_x_13:
[----:B------:R-:W-:Y:S02]  /*0f40*/  ULDC UR4, c[0x0][0x584] ;  /* 0x0001610000047ab9 */ /* 0x000fe40000000800 */
[----:B------:R-:W-:-:S07]  /*0f50*/  IMAD.U32 R56, RZ, RZ, UR4 ;  /* 0x00000004ff387e24 */ /* 0x000fce000f8e00ff */
.L_x_12:
[----:B------:R-:W-:-:S13]  /*0f60*/  LOP3.LUT P0, RZ, R0, 0xff, RZ, 0xc0, !PT ;  /* 0x000000ff00ff7812 */ /* 0x000fda000780c0ff */
[----:B------:R-:W-:Y:S05]  /*0f70*/  @!P0 EXIT ;  /* 0x000000000000894d */ /* 0x000fea0003800000 */
[----:B------:R-:W-:Y:S01]  /*0f80*/  ULDC UR4, c[0x0][0x28c] ;  /* 0x0000a30000047ab9 */ /* 0x000fe20000000800 */
[----:B------:R-:W-:Y:S01]  /*0f90*/  LOP3.LUT R62, R19, 0x1, RZ, 0xfc, !PT ;  /* 0x00000001133e7812 */ /* 0x000fe200078efcff */
[----:B------:R-:W-:Y:S01]  /*0fa0*/  UIADD3 UR4, UR4, 0x3f, URZ ;  /* 0x0000003f04047890 */ /* 0x000fe2000fffe03f */
[----:B------:R-:W-:Y:S01]  /*0fb0*/  UMOV UR38, URZ ;  /* 0x0000003f00267c82 */ /* 0x000fe20008000000 */
[----:B------:R-:W-:Y:S02]  /*0fc0*/  UMOV UR39, URZ ;  /* 0x0000003f00277c82 */ /* 0x000fe40008000000 */
[----:B------:R-:W-:-:S04]  /*0fd0*/  USHF.R.S32.HI UR5, URZ, 0x1f, UR4 ;  /* 0x0000001f3f057899 */ /* 0x000fc80008011404 */
[----:B------:R-:W-:-:S04]  /*0fe0*/  ULEA.HI UR5, UR5, UR4, URZ, 0x6 ;  /* 0x0000000405057291 */ /* 0x000fc8000f8f303f */
[----:B------:R-:W-:-:S12]  /*0ff0*/  USHF.R.S32.HI UR40, URZ, 0x6, UR5 ;  /* 0x000000063f287899 */ /* 0x000fd80008011405 */
.L_x_95:
[----:B------:R-:W-:Y:S01]  /*1000*/  LOP3.LUT R0, R18, 0x80, RZ, 0xc0, !PT ;  /* 0x0000008012007812 */ /* 0x000fe200078ec0ff */
[----:B--2---:R-:W2:Y:S01]  /*1010*/  S2UR UR7, SR_CgaCtaId ;  /* 0x00000000000779c3 */ /* 0x004ea20000008800 */
[----:B------:R-:W-:Y:S02]  /*1020*/  UMOV UR6, 0x400 ;  /* 0x0000040000067882 */ /* 0x000fe40000000000 */
[----:B------:R-:W-:-:S06]  /*1030*/  SHF.R.U32.HI R0, RZ, 0x7, R0 ;  /* 0x00000007ff007819 */ /* 0x000fcc0000011600 */
[----:B---3--:R-:W3:Y:S01]  /*1040*/  SHFL.IDX PT, R0, R0, RZ, 0x1f ;  /* 0x00001fff00007589 */ /* 0x008ee200000e0000 */
[----:B--2---:R-:W-:Y:S01]  /*1050*/  ULEA UR42, UR7, UR6, 0x18 ;  /* 0x00000006072a7291 */ /* 0x004fe2000f8ec03f */
[----:B---3--:R-:W-:-:S13]  /*1060*/  R2UR UR4, R0 ;  /* 0x00000000000472ca */ /* 0x008fda00000e0000 */
[----:B------:R-:W-:-:S04]  /*1070*/  ULEA.HI UR5, UR4, UR4, URZ, 0x1 ;  /* 0x0000000404057291 */ /* 0x000fc8000f8f083f */
[----:B------:R-:W-:-:S04]  /*1080*/  ULOP3.LUT UR5, UR5, 0x7fffe, URZ, 0xc0, !UPT ;  /* 0x0007fffe05057892 */ /* 0x000fc8000f8ec03f */
[----:B------:R-:W-:-:S03]  /*1090*/  UIADD3 UR5, UR4, -UR5, URZ ;  /* 0x8000000504057290 */ /* 0x000fc6000fffe03f */
[----:B------:R-:W-:Y:S01]  /*10a0*/  ULDC UR4, c[0x0][0x28c] ;  /* 0x0000a30000047ab9 */ /* 0x000fe20000000800 */
[----:B------:R-:W-:Y:S01]  /*10b0*/  ULEA UR5, UR5, UR42, 0xd ;  /* 0x0000002a05057291 */ /* 0x000fe2000f8e683f */
[----:B------:R-:W-:-:S03]  /*10c0*/  ISETP.LT.AND P0, PT, RZ, UR4, PT ;  /* 0x00000004ff007c0c */ /* 0x000fc6000bf01270 */
[----:B------:R-:W-:-:S04]  /*10d0*/  UIADD3 UR5, UR5, 0x180, URZ ;  /* 0x0000018005057890 */ /* 0x000fc8000fffe03f */
[----:B------:R-:W-:-:S04]  /*10e0*/  USHF.R.U32.HI UR5, URZ, 0x4, UR5 ;  /* 0x000000043f057899 */ /* 0x000fc80008011605 */
[----:B------:R-:W-:Y:S02]  /*10f0*/  ULOP3.LUT UR41, UR5, 0x3fff, URZ, 0xc0, !UPT ;  /* 0x00003fff05297892 */ /* 0x000fe4000f8ec03f */
[----:B-1--45:R-:W-:Y:S10]  /*1100*/  @P0 BRA `(.L_x_14) ;  /* 0x0000000000400947 */ /* 0x032ff40003800000 */
[----:B------:R-:W-:Y:S01]  /*1110*/  MOV R0, 0x0 ;  /* 0x0000000000007802 */ /* 0x000fe20000000f00 */
[----:B------:R-:W-:Y:S01]  /*1120*/  ULDC.64 UR4, c[0x4][0x68] ;  /* 0x01001a0000047ab9 */ /* 0x000fe20000000a00 */
[----:B------:R-:W-:Y:S01]  /*1130*/  ULDC.64 UR6, c[0x4][0x8] ;  /* 0x0100020000067ab9 */ /* 0x000fe20000000a00 */
[----:B01----:R-:W-:Y:S01]  /*1140*/  IMAD.U32 R4, RZ, RZ, UR4 ;  /* 0x00000004ff047e24 */ /* 0x003fe2000f8e00ff */
[----:B------:R0:W1:Y:S01]  /*1150*/  LDC.64 R14, c[0x4][R0] ;  /* 0x01000000000e7b82 */ /* 0x0000620000000a00 */
[----:B------:R-:W-:Y:S01]  /*1160*/  IMAD.U32 R5, RZ, RZ, UR5 ;  /* 0x00000005ff057e24 */ /* 0x000fe2000f8e00ff */
[----:B------:R-:W-:Y:S01]  /*1170*/  ULDC.64 UR4, c[0x4][0x70] ;  /* 0x01001c0000047ab9 */ /* 0x000fe20000000a00 */
[----:B------:R-:W-:Y:S02]  /*1180*/  IMAD.U32 R10, RZ, RZ, UR6 ;  /* 0x00000006ff0a7e24 */ /* 0x000fe4000f8e00ff */
[----:B------:R-:W-:Y:S02]  /*1190*/  IMAD.U32 R6, RZ, RZ, UR4 ;  /* 0x00000004ff067e24 */ /* 0x000fe4000f8e00ff */
[----:B------:R-:W-:-:S02]  /*11a0*/  IMAD.U32 R7, RZ, RZ, UR5 ;  /* 0x00000005ff077e24 */ /* 0x000fc4000f8e00ff */
[----:B------:R-:W-:Y:S02]  /*11b0*/  IMAD.U32 R11, RZ, RZ, UR7 ;  /* 0x00000007ff0b7e24 */ /* 0x000fe4000f8e00ff */
[----:B------:R-:W-:Y:S02]  /*11c0*/  IMAD.MOV.U32 R8, RZ, RZ, 0x1e1 ;  /* 0x000001e1ff087424 */ /* 0x000fe400078e00ff */
[----:B------:R-:W-:Y:S02]  /*11d0*/  IMAD.MOV.U32 R12, RZ, RZ, 0x1 ;  /* 0x00000001ff0c7424 */ /* 0x000fe400078e00ff */
[----:B0-----:R-:W-:-:S07]  /*11e0*/  IMAD.MOV.U32 R13, RZ, RZ, RZ ;  /* 0x000000ffff0d7224 */ /* 0x001fce00078e00ff */
[----:B------:R-:W-:-:S07]  /*11f0*/  LEPC R20, `(.L_x_14) ;  /* 0x000000001014794e */ /* 0x000fce0000000000 */
[----:B-1---5:R-:W-:Y:S05]  /*1200*/  CALL.ABS.NOINC R14 ;  /* 0x000000000e007343 */ /* 0x022fea0003c00000 */
.L_x_14:
[----:B------:R-:W-:-:S13]  /*1210*/  ISETP.NE.AND P0, PT, R62, 0x3, PT ;  /* 0x000000033e00780c */ /* 0x000fda0003f05270 */
[----:B------:R-:W-:Y:S05]  /*1220*/  @!P0 BRA `(.L_x_15) ;  /* 0x0000000000048947 */ /* 0x000fea0003800000 */
[----:B------:R-:W-:Y:S01]  /*1230*/  BPT.TRAP 0x1 ;  /* 0x000000040000795c */ /* 0x000fe20000300000 */
.L_x_15:
[----:B------:R-:W-:Y:S02]  /*1240*/  IMAD.U32 R3, RZ, RZ, UR39 ;  /* 0x00000027ff037e24 */ /* 0x000fe4000f8e00ff */
[----:B------:R-:W-:-:S03]  /*1250*/  IMAD.U32 R0, RZ, RZ, UR38 ;  /* 0x00000026ff007e24 */ /* 0x000fc6000f8e00ff */
[----:B------:R-:W-:Y:S02]  /*1260*/  LEA R3, R3, UR42, 0x3 ;  /* 0x0000002a03037c11 */ /* 0x000fe4000f8e18ff */
[----:B------:R-:W-:-:S04]  /*1270*/  SHF.L.U32 R0, R0, 0x1f, RZ ;  /* 0x0000001f00007819 */ /* 0x000fc800000006ff */
[----:B------:R2:W3:Y:S01]  /*1280*/  SYNCS.PHASECHK.TRANS64.TRYWAIT P1, [R3+URZ], R0 ;  /* 0x00000000030075a7 */ /* 0x0004e2000802017f */
[----:B------:R-:W-:Y:S05]  /*1290*/  @!P0 BRA `(.L_x_16) ;  /* 0x0000000000048947 */ /* 0x000fea0003800000 */
[----:B------:R-:W-:Y:S01]  /*12a0*/  BPT.TRAP 0x1 ;  /* 0x000000040000795c */ /* 0x000fe20000300000 */
.L_x_16:
[----:B---3--:R-:W-:Y:S05]  /*12b0*/  @P1 BRA `(.L_x_17) ;  /* 0x0000000000081947 */ /* 0x008fea0003800000 */
[----:B------:R-:W3:Y:S02]  /*12c0*/  SYNCS.PHASECHK.TRANS64.TRYWAIT P1, [R3+URZ], R0 ;  /* 0x00000000030075a7 */ /* 0x000ee4000802017f */
[----:B---3--:R-:W-:Y:S05]  /*12d0*/  @!P1 BRA `(.L_x_18) ;  /* 0x0000004c004c9947 */ /* 0x008fea0003800000 */
.L_x_17:
[----:B------:R-:W-:-:S04]  /*12e0*/  UISETP.LT.AND UP0, UPT, UR40, 0x1, UPT ;  /* 0x000000012800788c */ /* 0x000fc8000bf01270 */
[----:B------:R-:W-:-:S04]  /*12f0*/  USEL UR4, UR40, 0x1, UP0 ;  /* 0x0000000128047887 */ /* 0x000fc80008000000 */
[----:B------:R-:W-:-:S06]  /*1300*/  UIADD3 UR4, UR40, -UR4, URZ ;  /* 0x8000000428047290 */ /* 0x000fcc000fffe03f */
[----:B--23--:R-:W-:Y:S01]  /*1310*/  IMAD.U32 R0, RZ, RZ, UR4 ;  /* 0x00000004ff007e24 */ /* 0x00cfe2000f8e00ff */
[----:B------:R-:W-:Y:S05]  /*1320*/  WARPSYNC.ALL ;  /* 0x0000000000007948 */ /* 0x000fea0003800000 */
[----:B------:R-:W-:Y:S01]  /*1330*/  ISETP.GE.AND P1, PT, R0, 0x1, PT ;  /* 0x000000010000780c */ /* 0x000fe20003f26270 */
[----:B------:R-:W-:Y:S01]  /*1340*/  UIADD3 UR4, UR42, 0x24180, URZ ;  /* 0x000241802a047890 */ /* 0x000fe2000fffe03f */
[----:B------:R-:W-:Y:S01]  /*1350*/  WARPGROUP.ARRIVE ;  /* 0x00000000000079c5 */ /* 0x000fe20000000000 */
[----:B------:R-:W-:Y:S01]  /*1360*/  UMOV UR9, 0x40000040 ;  /* 0x4000004000097882 */ /* 0x000fe20000000000 */
[----:B------:R-:W-:Y:S01]  /*1370*/  UMOV UR11, 0x40000040 ;  /* 0x40000040000b7882 */ /* 0x000fe20000000000 */
[----:B------:R-:W-:-:S04]  /*1380*/  USHF.R.U32.HI UR4, URZ, 0x4, UR4 ;  /* 0x000000043f047899 */ /* 0x000fc80008011604 */
[----:B------:R-:W-:Y:S02]  /*1390*/  ULOP3.LUT UR5, UR4, 0x3fff, URZ, 0xc0, !UPT ;  /* 0x00003fff04057892 */ /* 0x000fe4000f8ec03f */
[----:B------:R-:W-:Y:S02]  /*13a0*/  ULOP3.LUT UR4, UR41, 0x10000, URZ, 0xfc, !UPT ;  /* 0x0001000029047892 */ /* 0x000fe4000f8efc3f */
[----:B------:R-:W-:Y:S02]  /*13b0*/  ULOP3.LUT UR5, UR5, 0x10000, URZ, 0xfc, !UPT ;  /* 0x0001000005057892 */ /* 0x000fe4000f8efc3f */
[----:B------:R-:W-:Y:S02]  /*13c0*/  ULEA UR6, UR39, UR4, 0xa ;  /* 0x0000000427067291 */ /* 0x000fe4000f8e503f */
[----:B------:R-:W-:-:S05]  /*13d0*/  ULEA UR7, UR39, UR5, 0x9 ;  /* 0x0000000527077291 */ /* 0x000fca000f8e483f */
[----:B------:R-:W-:Y:S02]  /*13e0*/  UMOV UR8, UR6 ;  /* 0x0000000600087c82 */ /* 0x000fe40008000000 */
[----:B------:R-:W-:Y:S02]  /*13f0*/  UMOV UR10, UR7 ;  /* 0x00000007000a7c82 */ /* 0x000fe40008000000 */
[----:B------:R-:W-:Y:S01]  /*1400*/  HGMMA.64x64x16.F32.BF16 R24, gdesc[UR8], RZ, !UPT, gsb0 ;  /* 0x00e00000081879f0 */ /* 0x000fe2000c0018ff */
[----:B------:R-:W-:Y:S02]  /*1410*/  UIADD3 UR8, UR6, 0x2, URZ ;  /* 0x0000000206087890 */ /* 0x000fe4000fffe03f */
[----:B------:R-:W-:Y:S01]  /*1420*/  UIADD3 UR10, UR7, 0x2, URZ ;  /* 0x00000002070a7890 */ /* 0x000fe2000fffe03f */
[----:B------:R-:W-:Y:S01]  /*1430*/  UMOV UR9, 0x40000040 ;  /* 0x4000004000097882 */ /* 0x000fe20000000000 */
[----:B------:R-:W-:Y:S01]  /*1440*/  UMOV UR11, 0x40000040 ;  /* 0x40000040000b7882 */ /* 0x000fe20000000000 */
[----:B------:R-:W-:-:S02]  /*1450*/  WARPGROUP.DEPBAR.LE gsb0, 0x0 ;  /* 0x00008000000079c5 */ /* 0x000fc40000010000 */
[----:B------:R-:W-:-:S06]  /*1460*/  WARPGROUP.ARRIVE ;  /* 0x00000000000079c5 */ /* 0x000fcc0000000000 */
[----:B------:R-:W-:Y:S01]  /*1470*/  HGMMA.64x64x16.F32.BF16 R24, gdesc[UR8], R24, gsb0 ;  /* 0x00e00000081879f0 */ /* 0x000fe20008001818 */
[----:B------:R-:W-:Y:S02]  /*1480*/  UIADD3 UR8, UR6, 0x4, URZ ;  /* 0x0000000406087890 */ /* 0x000fe4000fffe03f */
[----:B------:R-:W-:Y:S01]  /*1490*/  UIADD3 UR10, UR7, 0x4, URZ ;  /* 0x00000004070a7890 */ /* 0x000fe2000fffe03f */
[----:B------:R-:W-:Y:S01]  /*14a0*/  UMOV UR9, 0x40000040 ;  /* 0x4000004000097882 */ /* 0x000fe20000000000 */
[----:B------:R-:W-:Y:S01]  /*14b0*/  UMOV UR11, 0x40000040 ;  /* 0x40000040000b7882 */ /* 0x000fe20000000000 */
[----:B------:R-:W-:Y:S02]  /*14c0*/  WARPGROUP.DEPBAR.LE gsb0, 0x0 ;  /* 0x00008000000079c5 */ /* 0x000fe40000010000 */
        /* <DEDUP_REMOVED lines=8> */
[----:B------:R-:W-:Y:S03]  /*1550*/  HGMMA.64x64x16.F32.BF16 R24, gdesc[UR8], R24, gsb0 ;  /* 0x00e00000081879f0 */ /* 0x000fe60008001818 */
[----:B------:R-:W-:Y:S02]  /*1560*/  WARPGROUP.DEPBAR.LE gsb0, 0x0 ;  /* 0x00008000000079c5 */ /* 0x000fe40000010000 */
[----:B------:R-:W-:Y:S05]  /*1570*/  @!P1 BRA `(.L_x_19) ;  /* 0x0000000400189947 */ /* 0x000fea0003800000 */
[----:B------:R-:W-:-:S04]  /*1580*/  UIADD3 UR6, UR39, 0x1, URZ ;  /* 0x0000000127067890 */ /* 0x000fc8000fffe03f */
[----:B------:R-:W-:-:S04]  /*1590*/  UISETP.NE.AND UP0, UPT, UR6, 0x9, UPT ;  /* 0x000000090600788c */ /* 0x000fc8000bf05270 */
[----:B------:R-:W-:Y:S02]  /*15a0*/  USEL UR7, URZ, 0x1, UP0 ;  /* 0x000000013f077887 */ /* 0x000fe40008000000 */
[----:B------:R-:W-:Y:S02]  /*15b0*/  USEL UR6, UR6, URZ, UP0 ;  /* 0x0000003f06067287 */ /* 0x000fe40008000000 */
[----:B------:R-:W-:-:S06]  /*15c0*/  ULOP3.LUT UR7, UR38, UR7, URZ, 0x3c, !UPT ;  /* 0x0000000726077292 */ /* 0x000fcc000f8e3c3f */
[----:B01----:R-:W-:Y:S01]  /*15d0*/  IMAD.U32 R5, RZ, RZ, UR7 ;  /* 0x00000007ff057e24 */ /* 0x003fe2000f8e00ff */
[----:B------:R-:W-:-:S06]  /*15e0*/  UMOV UR7, UR39 ;  /* 0x0000002700077c82 */ /* 0x000fcc0008000000 */
.L_x_26:
[----:B01----:R-:W-:Y:S05]  /*15f0*/  @!P0 BRA `(.L_x_20) ;  /* 0x0000000000048947 */ /* 0x003fea0003800000 */
[----:B------:R-:W-:Y:S01]  /*1600*/  BPT.TRAP 0x1 ;  /* 0x000000040000795c */ /* 0x000fe20000300000 */
.L_x_20:
[----:B------:R-:W0:Y:S01]  /*1610*/  S2UR UR9, SR_CgaCtaId ;  /* 0x00000000000979c3 */ /* 0x000e220000008800 */
[----:B------:R-:W-:Y:S01]  /*1620*/  UMOV UR8, 0x400 ;  /* 0x0000040000087882 */ /* 0x000fe20000000000 */
[----:B------:R-:W-:Y:S01]  /*1630*/  SHF.L.U32 R3, R5, 0x1f, RZ ;  /* 0x0000001f05037819 */ /* 0x000fe200000006ff */
[----:B0-----:R-:W-:-:S04]  /*1640*/  ULEA UR14, UR9, UR8, 0x18 ;  /* 0x00000008090e7291 */ /* 0x001fc8000f8ec03f */
[----:B------:R-:W-:-:S09]  /*1650*/  ULEA UR8, UR6, UR14, 0x3 ;  /* 0x0000000e06087291 */ /* 0x000fd2000f8e183f */
[----:B------:R0:W1:Y:S01]  /*1660*/  SYNCS.PHASECHK.TRANS64.TRYWAIT P1, [UR8], R3 ;  /* 0x00000003ff0075a7 */ /* 0x0000620008020148 */
[----:B------:R-:W-:Y:S05]  /*1670*/  @!P0 BRA `(.L_x_21) ;  /* 0x0000000000048947 */ /* 0x000fea0003800000 */
[----:B------:R-:W-:Y:S01]  /*1680*/  BPT.TRAP 0x1 ;  /* 0x000000040000795c */ /* 0x000fe20000300000 */
.L_x_21:
[----:B-1----:R-:W-:Y:S05]  /*1690*/  @P1 BRA `(.L_x_22) ;  /* 0x0000000000081947 */ /* 0x002fea0003800000 */
[----:B------:R-:W1:Y:S02]  /*16a0*/  SYNCS.PHASECHK.TRANS64.TRYWAIT P1, [UR8], R3 ;  /* 0x00000003ff0075a7 */ /* 0x000e640008020148 */
[----:B-1----:R-:W-:Y:S05]  /*16b0*/  @!P1 BRA `(.L_x_23) ;  /* 0x0000004800689947 */ /* 0x002fea0003800000 */
.L_x_22:
[----:B------:R-:W-:Y:S01]  /*16c0*/  ULEA UR12, UR6, UR4, 0xa ;  /* 0x00000004060c7291 */ /* 0x000fe2000f8e503f */
[----:B------:R-:W-:Y:S01]  /*16d0*/  WARPGROUP.ARRIVE ;  /* 0x00000000000079c5 */ /* 0x000fe20000000000 */
[----:B------:R-:W-:Y:S01]  /*16e0*/  ULEA UR13, UR6, UR5, 0x9 ;  /* 0x00000005060d7291 */ /* 0x000fe2000f8e483f */
[----:B------:R-:W-:Y:S01]  /*16f0*/  UMOV UR9, 0x40000040 ;  /* 0x4000004000097882 */ /* 0x000fe20000000000 */
[----:B------:R-:W-:-:S03]  /*1700*/  UMOV UR11, 0x40000040 ;  /* 0x40000040000b7882 */ /* 0x000fc60000000000 */
[----:B------:R-:W-:Y:S02]  /*1710*/  UMOV UR8, UR12 ;  /* 0x0000000c00087c82 */ /* 0x000fe40008000000 */
[----:B------:R-:W-:Y:S02]  /*1720*/  UMOV UR10, UR13 ;  /* 0x0000000d000a7c82 */ /* 0x000fe40008000000 */
[----:B------:R-:W-:Y:S01]  /*1730*/  HGMMA.64x64x16.F32.BF16 R24, gdesc[UR8], R24, gsb0 ;  /* 0x00e00000081879f0 */ /* 0x000fe20008001818 */
        /* <DEDUP_REMOVED lines=23> */
[----:B------:R-:W-:Y:S01]  /*18b0*/  BPT.TRAP 0x1 ;  /* 0x000000040000795c */ /* 0x000fe20000300000 */
.L_x_24:
[----:B------:R-:W-:Y:S01]  /*18c0*/  ULEA UR8, UR7, UR14, 0x3 ;  /* 0x0000000e07087291 */ /* 0x000fe2000f8e183f */
[----:B------:R-:W-:-:S03]  /*18d0*/  ISETP.GT.U32.AND P1, PT, R19, 0x1, PT ;  /* 0x000000011300780c */ /* 0x000fc60003f24070 */
[----:B------:R-:W-:-:S04]  /*18e0*/  UIADD3 UR8, UR8, 0x48, URZ ;  /* 0x0000004808087890 */ /* 0x000fc8000fffe03f */
[----:B------:R-:W-:-:S09]  /*18f0*/  UPRMT UR8, URZ, 0x654, UR8 ;  /* 0x000006543f087896 */ /* 0x000fd20008000008 */
[----:B------:R-:W-:Y:S01]  /*1900*/  SYNCS.ARRIVE.TRANS64.RED.A1T0 RZ, [UR8], RZ ;  /* 0x000000ffffff79a7 */ /* 0x000fe20008100408 */
[----:B------:R-:W-:Y:S05]  /*1910*/  @P1 BRA `(.L_x_25) ;  /* 0x0000000000041947 */ /* 0x000fea0003800000 */
[----:B------:R-:W-:Y:S01]  /*1920*/  BPT.TRAP 0x1 ;  /* 0x000000040000795c */ /* 0x000fe20000300000 */
.L_x_25:
[----:B------:R-:W-:Y:S01]  /*1930*/  UIADD3 UR6, UR6, 0x1, URZ ;  /* 0x0000000106067890 */ /* 0x000fe2000fffe03f */
[C---:B------:R-:W-:Y:S01]  /*1940*/  ISETP.GT.AND P1, PT, R0.reuse, 0x1, PT ;  /* 0x000000010000780c */ /* 0x040fe20003f24270 */
[----:B------:R-:W-:Y:S01]  /*1950*/  UIADD3 UR7, UR7, 0x1, URZ ;  /* 0x0000000107077890 */ /* 0x000fe2000fffe03f */
[----:B------:R-:W-:Y:S01]  /*1960*/  VIADD R0, R0, 0xffffffff ;  /* 0xffffffff00007836 */ /* 0x000fe20000000000 */
[----:B------:R-:W-:Y:S02]  /*1970*/  UISETP.NE.AND UP0, UPT, UR6, 0x9, UPT ;  /* 0x000000090600788c */ /* 0x000fe4000bf05270 */
[----:B------:R-:W-:Y:S02]  /*1980*/  UISETP.NE.AND UP1, UPT, UR7, 0x9, UPT ;  /* 0x000000090700788c */ /* 0x000fe4000bf25270 */
[----:B------:R-:W-:Y:S02]  /*1990*/  USEL UR8, URZ, 0x1, UP0 ;  /* 0x000000013f087887 */ /* 0x000fe40008000000 */
[----:B------:R-:W-:-:S02]  /*19a0*/  USEL UR6, UR6, URZ, UP0 ;  /* 0x0000003f06067287 */ /* 0x000fc40008000000 */
[----:B------:R-:W-:Y:S02]  /*19b0*/  USEL UR7, UR7, URZ, UP1 ;  /* 0x0000003f07077287 */ /* 0x000fe40008800000 */
[----:B------:R-:W-:Y:S01]  /*19c0*/  LOP3.LUT R5, R5, UR8, RZ, 0x3c, !PT ;  /* 0x0000000805057c12 */ /* 0x000fe2000f8e3cff */
[----:B------:R-:W-:Y:S09]  /*19d0*/  @P1 BRA `(.L_x_26) ;  /* 0xfffffffc00041947 */ /* 0x000ff2000383ffff */
.L_x_19:
[----:B------:R-:W2:Y:S02]  /*19e0*/  LDC R0, c[0x0][0x28c] ;  /* 0x0000a300ff007b82 */ /* 0x000ea40000000800 */
[----:B--2---:R-:W-:-:S13]  /*19f0*/  ISETP.GE.AND P1, PT, R0, 0x1, PT ;  /* 0x000000010000780c */ /* 0x004fda0003f26270 */
[----:B------:R-:W-:Y:S05]  /*1a00*/  @!P1 BRA `(.L_x_27) ;  /* 0x0000000000489947 */ /* 0x000fea0003800000 */
[----:B------:R-:W-:Y:S05]  /*1a10*/  @!P0 BRA `(.L_x_28) ;  /* 0x0000000000048947 */ /* 0x000fea0003800000 */
[----:B------:R-:W-:Y:S01]  /*1a20*/  BPT.TRAP 0x1 ;  /* 0x000000040000795c */ /* 0x000fe20000300000 */
.L_x_28:
[----:B------:R-:W2:Y:S01]  /*1a30*/  S2UR UR7, SR_CgaCtaId ;  /* 0x00000000000779c3 */ /* 0x000ea20000008800 */
[----:B------:R-:W-:Y:S01]  /*1a40*/  UISETP.LT.AND UP0, UPT, UR40, 0x1, UPT ;  /* 0x000000012800788c */ /* 0x000fe2000bf01270 */
[----:B------:R-:W-:-:S03]  /*1a50*/  ISETP.GT.U32.AND P0, PT, R19, 0x1, PT ;  /* 0x000000011300780c */ /* 0x000fc60003f04070 */
[----:B------:R-:W-:-:S04]  /*1a60*/  USEL UR6, UR40, 0x1, UP0 ;  /* 0x0000000128067887 */ /* 0x000fc80008000000 */
[----:B------:R-:W-:-:S04]  /*1a70*/  UIADD3 UR6, UR39, UR40, -UR6 ;  /* 0x0000002827067290 */ /* 0x000fc8000fffe806 */
[----:B------:R-:W-:-:S04]  /*1a80*/  UIMAD.WIDE.U32 UR4, UR6, 0x38e38e39, URZ ;  /* 0x38e38e39060478a5 */ /* 0x000fc8000f8e003f */
[----:B------:R-:W-:-:S03]  /*1a90*/  USHF.R.U32.HI UR4, URZ, 0x1, UR5 ;  /* 0x000000013f047899 */ /* 0x000fc60008011605 */
[----:B------:R-:W-:Y:S01]  /*1aa0*/  UMOV UR5, 0x400 ;  /* 0x0000040000057882 */ /* 0x000fe20000000000 */
[----:B------:R-:W-:Y:S02]  /*1ab0*/  UIMAD UR6, UR4, -0x9, UR6 ;  /* 0xfffffff7040678a4 */ /* 0x000fe4000f8e0206 */
[----:B--2---:R-:W-:-:S04]  /*1ac0*/  ULEA UR5, UR7, UR5, 0x18 ;  /* 0x0000000507057291 */ /* 0x004fc8000f8ec03f */
[----:B------:R-:W-:-:S04]  /*1ad0*/  ULEA UR6, UR6, UR5, 0x3 ;  /* 0x0000000506067291 */ /* 0x000fc8000f8e183f */
[----:B------:R-:W-:-:S04]  /*1ae0*/  UIADD3 UR6, UR6, 0x48, URZ ;  /* 0x0000004806067890 */ /* 0x000fc8000fffe03f */
[----:B------:R-:W-:-:S09]  /*1af0*/  UPRMT UR6, URZ, 0x654, UR6 ;  /* 0x000006543f067896 */ /* 0x000fd20008000006 */
[----:B------:R-:W-:Y:S01]  /*1b00*/  SYNCS.ARRIVE.TRANS64.RED.A1T0 RZ, [UR6], RZ ;  /* 0x000000ffffff79a7 */ /* 0x000fe20008100406 */
[----:B------:R-:W-:Y:S05]  /*1b10*/  @P0 BRA `(.L_x_27) ;  /* 0x0000000000040947 */ /* 0x000fea0003800000 */
[----:B------:R-:W-:Y:S01]  /*1b20*/  BPT.TRAP 0x1 ;  /* 0x000000040000795c */ /* 0x000fe20000300000 */
.L_x_27:
[----:B------:R-:W2:Y:S01]  /*1b30*/  LDC R6, c[0x0][0x288] ;  /* 0x0000a200ff067b82 */ /* 0x000ea20000000800 */
[C---:B01----:R-:W-:Y:S01]  /*1b40*/  LOP3.LUT R5, R18.reuse, 0x3, RZ, 0xc0, !PT ;  /* 0x0000000312057812 */ /* 0x043fe200078ec0ff */
[----:B------:R-:W-:Y:S01]  /*1b50*/  IMAD.SHL.U32 R59, R59, 0x40, RZ ;  /* 0x000000403b3b7824 */ /* 0x000fe200078e00ff */
[----:B------:R-:W-:Y:S01]  /*1b60*/  UIADD3 UR39, UR40, UR39, URZ ;  /* 0x0000002728277290 */ /* 0x000fe2000fffe03f */
[----:B------:R-:W-:Y:S01]  /*1b70*/  SHF.R.U32.HI R3, RZ, 0x2, R18 ;  /* 0x00000002ff037819 */ /* 0x000fe20000011612 */
[C---:B------:R-:W-:Y:S01]  /*1b80*/  IMAD.SHL.U32 R10, R18.reuse, 0x2, RZ ;  /* 0x00000002120a7824 */ /* 0x040fe200078e00ff */
[----:B------:R-:W-:Y:S01]  /*1b90*/  LOP3.LUT R4, R18, 0x60, RZ, 0xc0, !PT ;  /* 0x0000006012047812 */ /* 0x000fe200078ec0ff */
[----:B------:R-:W-:Y:S01]  /*1ba0*/  UISETP.GT.U32.AND UP0, UPT, UR39, 0x8, UPT ;  /* 0x000000082700788c */ /* 0x000fe2000bf04070 */
[----:B------:R-:W-:Y:S01]  /*1bb0*/  LOP3.LUT R0, R22, 0x1, RZ, 0xc0, !PT ;  /* 0x0000000116007812 */ /* 0x000fe200078ec0ff */
[----:B------:R-:W-:Y:S01]  /*1bc0*/  ULDC UR7, c[0x0][0x284] ;  /* 0x0000a10000077ab9 */ /* 0x000fe20000000800 */
[----:B------:R-:W-:Y:S01]  /*1bd0*/  LOP3.LUT R3, R3, 0x7, RZ, 0xc0, !PT ;  /* 0x0000000703037812 */ /* 0x000fe200078ec0ff */
[----:B------:R-:W-:Y:S01]  /*1be0*/  UISETP.LT.U32.AND UP0, UPT, UR40, 0x9, UP0 ;  /* 0x000000092800788c */ /* 0x000fe20008701070 */
[----:B------:R-:W-:Y:S01]  /*1bf0*/  SHF.R.U32.HI R4, RZ, 0x1, R4 ;  /* 0x00000001ff047819 */ /* 0x000fe20000011604 */
[----:B------:R-:W-:Y:S01]  /*1c00*/  IMAD.SHL.U32 R8, R0, 0x40, RZ ;  /* 0x0000004000087824 */ /* 0x000fe200078e00ff */
[----:B------:R-:W-:Y:S01]  /*1c10*/  UISETP.GE.U32.AND UP1, UPT, UR40, 0x9, UPT ;  /* 0x000000092800788c */ /* 0x000fe2000bf26070 */
[----:B------:R-:W-:Y:S01]  /*1c20*/  SHF.R.S32.HI R15, RZ, 0x1f, R57 ;  /* 0x0000001fff0f7819 */ /* 0x000fe20000011439 */
[----:B------:R-:W-:Y:S01]  /*1c30*/  ULDC.64 UR8, c[0x0][0x5d0] ;  /* 0x0001740000087ab9 */ /* 0x000fe20000000a00 */
[--C-:B------:R-:W-:Y:S01]  /*1c40*/  IADD3 R7, RZ, -R4, -R3.reuse ;  /* 0x80000004ff077210 */ /* 0x100fe20007ffe803 */
[----:B------:R-:W-:Y:S01]  /*1c50*/  UIMAD.WIDE.U32 UR4, UR39, 0x38e38e39, URZ ;  /* 0x38e38e39270478a5 */ /* 0x000fe2000f8e003f */
[C---:B------:R-:W-:Y:S01]  /*1c60*/  LOP3.LUT R10, R59.reuse, 0x6, R10, 0xf8, !PT ;  /* 0x000000063b0a7812 */ /* 0x040fe200078ef80a */
[----:B------:R-:W-:Y:S01]  /*1c70*/  USEL UR6, URZ, 0x1, !UP0 ;  /* 0x000000013f067887 */ /* 0x000fe2000c000000 */
[----:B------:R-:W-:Y:S01]  /*1c80*/  LOP3.LUT R3, R8, 0x40, R3, 0xe2, !PT ;  /* 0x0000004008037812 */ /* 0x000fe200078ee203 */
[C---:B------:R-:W-:Y:S01]  /*1c90*/  IMAD.WIDE R8, R58.reuse, 0x80, RZ ;  /* 0x000000803a087825 */ /* 0x040fe200078e02ff */
[----:B------:R-:W-:Y:S01]  /*1ca0*/  SHF.R.S32.HI R11, RZ, 0x1f, R10 ;  /* 0x0000001fff0b7819 */ /* 0x000fe2000001140a */
[----:B------:R-:W-:Y:S01]  /*1cb0*/  USHF.R.U32.HI UR4, URZ, 0x1, UR5 ;  /* 0x000000013f047899 */ /* 0x000fe20008011605 */
[----:B--2---:R-:W-:Y:S01]  /*1cc0*/  ISETP.GE.AND P0, PT, R59, R6, PT ;  /* 0x000000063b00720c */ /* 0x004fe20003f06270 */
[----:B------:R-:W-:Y:S01]  /*1cd0*/  IMAD R12, R5, -0x2, R6 ;  /* 0xfffffffe050c7824 */ /* 0x000fe200078e0206 */
[----:B------:R-:W-:Y:S01]  /*1ce0*/  ULOP3.LUT UR38, UR38, UR6, URZ, 0x3c, !UPT ;  /* 0x0000000626267292 */ /* 0x000fe2000f8e3c3f */
[----:B------:R-:W-:Y:S01]  /*1cf0*/  IMAD.SHL.U32 R5, R58, 0x80, RZ ;  /* 0x000000803a057824 */ /* 0x000fe200078e00ff */
[----:B------:R-:W-:Y:S01]  /*1d00*/  LOP3.LUT R73, R8, R3, R4, 0xfe, !PT ;  /* 0x0000000308497212 */ /* 0x000fe200078efe04 */
[----:B------:R-:W-:Y:S01]  /*1d10*/  IMAD R6, R15, UR8, RZ ;  /* 0x000000080f067c24 */ /* 0x000fe2000f8e02ff */
[----:B------:R-:W-:Y:S01]  /*1d20*/  UIMAD UR39, UR4, -0x9, UR39 ;  /* 0xfffffff7042778a4 */ /* 0x000fe2000f8e0227 */
[----:B------:R-:W-:Y:S01]  /*1d30*/  IMAD R0, R0, -0x40, R7 ;  /* 0xffffffc000007824 */ /* 0x000fe200078e0207 */
[----:B------:R-:W-:Y:S01]  /*1d40*/  ISETP.GE.OR P0, PT, R5, UR7, P0 ;  /* 0x0000000705007c0c */ /* 0x000fe20008706670 */
[C---:B------:R-:W-:Y:S01]  /*1d50*/  IMAD R13, R57.reuse, UR9, R6 ;  /* 0x00000009390d7c24 */ /* 0x040fe2000f8e0206 */
[----:B------:R-:W-:Y:S01]  /*1d60*/  @UP1 ULOP3.LUT UR38, UR38, 0x1, UR4, 0x78, !UPT ;  /* 0x0000000126261892 */ /* 0x000fe2000f8e7804 */
[----:B------:R-:W-:Y:S01]  /*1d70*/  IMAD.WIDE.U32 R6, R57, UR8, R10 ;  /* 0x0000000839067c25 */ /* 0x000fe2000f8e000a */
[----:B------:R-:W-:-:S03]  /*1d80*/  IADD3 R3, -R5, UR7, R0 ;  /* 0x0000000705037c10 */ /* 0x000fc6000fffe100 */
[----:B------:R-:W-:Y:S02]  /*1d90*/  IMAD.IADD R7, R7, 0x1, R13 ;  /* 0x0000000107077824 */ /* 0x000fe400078e020d */
[----:B------:R-:W-:Y:S02]  /*1da0*/  IMAD.IADD R4, R12, 0x1, -R59 ;  /* 0x000000010c047824 */ /* 0x000fe400078e0a3b */
[----:B------:R-:W-:Y:S02]  /*1db0*/  IMAD.MOV.U32 R0, RZ, RZ, -0x1 ;  /* 0xffffffffff007424 */ /* 0x000fe400078e00ff */
[----:B------:R-:W-:Y:S05]  /*1dc0*/  @P0 BRA `(.L_x_29) ;  /* 0x0000002000a40947 */ /* 0x000fea0003800000 */
[----:B------:R-:W0:Y:S01]  /*1dd0*/  LDC.64 R66, c[0x0][0x5c8] ;  /* 0x00017200ff427b82 */ /* 0x000e220000000a00 */
[----:B-----5:R-:W-:Y:S01]  /*1de0*/  FSETP.NEU.AND P0, PT, R56, RZ, PT ;  /* 0x000000ff3800720b */ /* 0x020fe20003f0d000 */
[----:B------:R-:W-:Y:S01]  /*1df0*/  BSSY B0, `(.L_x_29) ;  /* 0x0000226000007945 */ /* 0x000fe20003800000 */
[----:B------:R-:W-:-:S04]  /*1e00*/  ISETP.GT.AND P2, PT, R4, RZ, PT ;  /* 0x000000ff0400720c */ /* 0x000fc80003f44270 */
[----:B------:R-:W-:Y:S01]  /*1e10*/  ISETP.GT.AND P1, PT, R3, RZ, P2 ;  /* 0x000000ff0300720c */ /* 0x000fe20001724270 */
[-C--:B0-----:R-:W-:Y:S02]  /*1e20*/  IMAD R12, R9, R66.reuse, RZ ;  /* 0x00000042090c7224 */ /* 0x081fe400078e02ff */
[----:B------:R-:W-:-:S04]  /*1e30*/  IMAD.WIDE.U32 R58, R73, R66, R6 ;  /* 0x00000042493a7225 */ /* 0x000fc800078e0006 */
[----:B------:R-:W-:-:S04]  /*1e40*/  IMAD R5, R73, R67, R12 ;  /* 0x0000004349057224 */ /* 0x000fc800078e020c */
[----:B------:R-:W-:Y:S01]  /*1e50*/  IMAD.IADD R75, R59, 0x1, R5 ;  /* 0x000000013b4b7824 */ /* 0x000fe200078e0205 */
[----:B------:R-:W-:Y:S06]  /*1e60*/  @!P0 BRA `(.L_x_30) ;  /* 0x0000001400e88947 */ /* 0x000fec0003800000 */
[----:B------:R-:W0:Y:S01]  /*1e70*/  LDC.64 R64, c[0x0][0x5b8] ;  /* 0x00016e00ff407b82 */ /* 0x000e220000000a00 */
[----:B------:R-:W-:-:S07]  /*1e80*/  ULDC.64 UR4, c[0x0][0x5c0] ;  /* 0x0001700000047ab9 */ /* 0x000fce0000000a00 */
[----:B------:R-:W1:Y:S08]  /*1e90*/  LDC.64 R68, c[0x0][0x5b0] ;  /* 0x00016c00ff447b82 */ /* 0x000e700000000a00 */
[----:B------:R-:W2:Y:S01]  /*1ea0*/  LDC.64 R70, c[0x0][0x5a8] ;  /* 0x00016a00ff467b82 */ /* 0x000ea20000000a00 */
[-C--:B0-----:R-:W-:Y:S02]  /*1eb0*/  IMAD R6, R15, R64.reuse, RZ ;  /* 0x000000400f067224 */ /* 0x081fe400078e02ff */
[----:B------:R-:W-:-:S04]  /*1ec0*/  IMAD.WIDE.U32 R60, R57, R64, R10 ;  /* 0x00000040393c7225 */ /* 0x000fc800078e000a */
[----:B------:R-:W-:Y:S02]  /*1ed0*/  IMAD R63, R57, R65, R6 ;  /* 0x00000041393f7224 */ /* 0x000fe400078e0206 */
[-C--:B-1----:R-:W-:Y:S02]  /*1ee0*/  IMAD R8, R9, R68.reuse, RZ ;  /* 0x0000004409087224 */ /* 0x082fe400078e02ff */
[----:B------:R-:W-:Y:S02]  /*1ef0*/  IMAD.IADD R13, R61, 0x1, R63 ;  /* 0x000000013d0d7824 */ /* 0x000fe400078e023f */
[----:B------:R-:W-:Y:S02]  /*1f00*/  IMAD.MOV.U32 R12, RZ, RZ, R60 ;  /* 0x000000ffff0c7224 */ /* 0x000fe400078e003c */
[C---:B------:R-:W-:Y:S02]  /*1f10*/  IMAD R65, R73.reuse, R69, R8 ;  /* 0x0000004549417224 */ /* 0x040fe400078e0208 */
[----:B------:R-:W-:-:S04]  /*1f20*/  IMAD.WIDE.U32 R6, R73, R68, R12 ;  /* 0x0000004449067225 */ /* 0x000fc800078e000c */
[----:B------:R-:W-:Y:S01]  /*1f30*/  IMAD.IADD R5, R7, 0x1, R65 ;  /* 0x0000000107057824 */ /* 0x000fe200078e0241 */
[----:B--2---:R-:W-:-:S04]  /*1f40*/  LEA R14, P0, R6, R70, 0x1 ;  /* 0x00000046060e7211 */ /* 0x004fc800078008ff */
[----:B------:R-:W-:-:S05]  /*1f50*/  LEA.HI.X R15, R6, R71, R5, 0x1, P0 ;  /* 0x00000047060f7211 */ /* 0x000fca00000f0c05 */
[----:B------:R0:W2:Y:S01]  /*1f60*/  @P1 LDG.E.LTC128B.U16 R5, desc[UR36][R14.64] ;  /* 0x000000240e051981 */ /* 0x0000a2000c1e1520 */
[----:B------:R-:W-:Y:S01]  /*1f70*/  LEA R8, P0, R58, UR4, 0x1 ;  /* 0x000000043a087c11 */ /* 0x000fe2000f8008ff */
[----:B------:R-:W-:Y:S01]  /*1f80*/  IMAD.WIDE.U32 R6, R73, R68, R10 ;  /* 0x0000004449067225 */ /* 0x000fe200078e000a */
[----:B------:R-:W-:Y:S03]  /*1f90*/  BSSY B1, `(.L_x_31) ;  /* 0x0000012000017945 */ /* 0x000fe60003800000 */
[----:B------:R-:W-:Y:S02]  /*1fa0*/  IMAD.IADD R7, R65, 0x1, R7 ;  /* 0x0000000141077824 */ /* 0x000fe400078e0207 */
[----:B------:R-:W-:Y:S01]  /*1fb0*/  IMAD.WIDE.U32 R20, R57, R64, R6 ;  /* 0x0000004039147225 */ /* 0x000fe200078e0006 */
[----:B0-----:R-:W-:-:S03]  /*1fc0*/  SHF.L.U64.HI R15, R68, 0x3, R69 ;  /* 0x00000003440f7819 */ /* 0x001fc60000010245 */
[----:B------:R-:W-:Y:S01]  /*1fd0*/  IMAD.IADD R7, R63, 0x1, R21 ;  /* 0x000000013f077824 */ /* 0x000fe200078e0215 */
[----:B------:R-:W-:Y:S01]  /*1fe0*/  LEA R6, P4, R20, R70, 0x1 ;  /* 0x0000004614067211 */ /* 0x000fe200078808ff */
[----:B------:R-:W-:-:S03]  /*1ff0*/  IMAD.SHL.U32 R14, R68, 0x8, RZ ;  /* 0x00000008440e7824 */ /* 0x000fc600078e00ff */
[----:B------:R-:W-:Y:S01]  /*2000*/  LEA.HI.X R7, R20, R71, R7, 0x1, P4 ;  /* 0x0000004714077211 */ /* 0x000fe200020f0c07 */
[----:B--2---:R-:W-:-:S04]  /*2010*/  IMAD.U32 R9, R5, 0x10000, RZ ;  /* 0x0001000005097824 */ /* 0x004fc800078e00ff */
[----:B------:R-:W-:-:S04]  /*2020*/  FMUL R9, R9, R56 ;  /* 0x0000003809097220 */ /* 0x000fc80000400000 */
[----:B------:R-:W-:Y:S01]  /*2030*/  FFMA R24, R24, R23, R9 ;  /* 0x0000001718187223 */ /* 0x000fe20000000009 */
[----:B------:R-:W-:Y:S02]  /*2040*/  LEA.HI.X R9, R58, UR5, R75, 0x1, P0 ;  /* 0x000000053a097c11 */ /* 0x000fe400080f0c4b */
[----:B------:R-:W-:Y:S02]  /*2050*/  ISETP.GT.AND P0, PT, R4, 0x1, PT ;  /* 0x000000010400780c */ /* 0x000fe40003f04270 */
[----:B------:R-:W-:Y:S02]  /*2060*/  F2FP.BF16.F32.PACK_AB R24, RZ, R24 ;  /* 0x00000018ff18723e */ /* 0x000fe400000010ff */
[----:B------:R-:W-:-:S03]  /*2070*/  ISETP.GT.AND P3, PT, R3, RZ, P0 ;  /* 0x000000ff0300720c */ /* 0x000fc60000764270 */
[----:B------:R0:W-:Y:S10]  /*2080*/  @P1 STG.E.U16 desc[UR36][R8.64], R24 ;  /* 0x0000001808001986 */ /* 0x0001f4000c101524 */
[----:B------:R-:W-:Y:S05]  /*2090*/  @!P3 BRA `(.L_x_32) ;  /* 0x000000000004b947 */ /* 0x000fea0003800000 */
[----:B------:R1:W5:Y:S02]  /*20a0*/  LDG.E.LTC128B.U16 R5, desc[UR36][R6.64+0x2] ;  /* 0x0000022406057981 */ /* 0x000364000c1e1520 */
.L_x_32:
[----:B------:R-:W-:Y:S05]  /*20b0*/  BSYNC B1 ;  /* 0x0000000000017941 */ /* 0x000fea0003800000 */
.L_x_31:
[----:B-----5:R-:W-:Y:S01]  /*20c0*/  IMAD.U32 R59, R5, 0x10000, RZ ;  /* 0x00010000053b7824 */ /* 0x020fe200078e00ff */
[----:B------:R-:W-:Y:S01]  /*20d0*/  ISETP.GT.AND P2, PT, R3, 0x8, P2 ;  /* 0x000000080300780c */ /* 0x000fe20001744270 */
[----:B------:R-:W-:Y:S01]  /*20e0*/  IMAD.WIDE.U32 R20, R73, R68, R14 ;  /* 0x0000004449147225 */ /* 0x000fe200078e000e */
[----:B0-----:R-:W-:-:S03]  /*20f0*/  PRMT R24, R5, 0x7610, R24 ;  /* 0x0000761005187816 */ /* 0x001fc60000000018 */
[----:B------:R-:W-:Y:S01]  /*2100*/  FMUL R12, R59, R56 ;  /* 0x000000383b0c7220 */ /* 0x000fe20000400000 */
[----:B------:R-:W-:Y:S01]  /*2110*/  IMAD.IADD R65, R65, 0x1, R21 ;  /* 0x0000000141417824 */ /* 0x000fe200078e0215 */
[----:B------:R-:W-:Y:S02]  /*2120*/  IADD3 R60, P1, R60, R20, RZ ;  /* 0x000000143c3c7210 */ /* 0x000fe40007f3e0ff */
[----:B------:R-:W-:-:S03]  /*2130*/  FFMA R12, R25, R23, R12 ;  /* 0x00000017190c7223 */ /* 0x000fc6000000000c */
[----:B------:R-:W-:Y:S02]  /*2140*/  IMAD.X R13, R65, 0x1, R13, P1 ;  /* 0x00000001410d7824 */ /* 0x000fe400008e060d */
[----:B------:R-:W-:Y:S02]  /*2150*/  F2FP.BF16.F32.PACK_AB R12, RZ, R12 ;  /* 0x0000000cff0c723e */ /* 0x000fe400000010ff */
[----:B------:R-:W-:Y:S02]  /*2160*/  LEA R14, P1, R60, R70, 0x1 ;  /* 0x000000463c0e7211 */ /* 0x000fe400078208ff */
[----:B------:R-:W-:Y:S02]  /*2170*/  PRMT R21, R12, 0x7610, R21 ;  /* 0x000076100c157816 */ /* 0x000fe40000000015 */
[----:B------:R-:W-:-:S03]  /*2180*/  LEA.HI.X R15, R60, R71, R13, 0x1, P1 ;  /* 0x000000473c0f7211 */ /* 0x000fc600008f0c0d */
[----:B------:R0:W-:Y:S04]  /*2190*/  @P3 STG.E.U16 desc[UR36][R8.64+0x2], R21 ;  /* 0x0000021508003986 */ /* 0x0001e8000c101524 */
[----:B------:R-:W2:Y:S01]  /*21a0*/  @P2 LDG.E.LTC128B.U16 R24, desc[UR36][R14.64] ;  /* 0x000000240e182981 */ /* 0x000ea2000c1e1520 */
[----:B------:R-:W-:Y:S01]  /*21b0*/  IADD3 R20, P1, R10, R20, RZ ;  /* 0x000000140a147210 */ /* 0x000fe20007f3e0ff */
[----:B------:R-:W-:Y:S01]  /*21c0*/  BSSY B1, `(.L_x_33) ;  /* 0x0000011000017945 */ /* 0x000fe20003800000 */
[C---:B------:R-:W-:Y:S02]  /*21d0*/  SHF.L.U64.HI R13, R66.reuse, 0x4, R67 ;  /* 0x00000004420d7819 */ /* 0x040fe40000010243 */
[----:B------:R-:W-:Y:S01]  /*21e0*/  ISETP.GT.AND P0, PT, R3, 0x8, P0 ;  /* 0x000000080300780c */ /* 0x000fe20000704270 */
[----:B0-----:R-:W-:Y:S01]  /*21f0*/  IMAD.X R21, R11, 0x1, R65, P1 ;  /* 0x000000010b157824 */ /* 0x001fe200008e0641 */
[----:B------:R-:W-:Y:S01]  /*2200*/  LEA R12, P1, R66, R8, 0x4 ;  /* 0x00000008420c7211 */ /* 0x000fe200078220ff */
[----:B------:R-:W-:-:S04]  /*2210*/  IMAD.WIDE.U32 R20, R57, R64, R20 ;  /* 0x0000004039147225 */ /* 0x000fc800078e0014 */
[----:B------:R-:W-:Y:S01]  /*2220*/  IMAD.X R13, R13, 0x1, R9, P1 ;  /* 0x000000010d0d7824 */ /* 0x000fe200008e0609 */
[----:B------:R-:W-:Y:S01]  /*2230*/  LEA R10, P3, R20, R70, 0x1 ;  /* 0x00000046140a7211 */ /* 0x000fe200078608ff */
[----:B------:R-:W-:-:S05]  /*2240*/  IMAD.IADD R11, R63, 0x1, R21 ;  /* 0x000000013f0b7824 */ /* 0x000fca00078e0215 */
[----:B------:R-:W-:Y:S01]  /*2250*/  LEA.HI.X R11, R20, R71, R11, 0x1, P3 ;  /* 0x00000047140b7211 */ /* 0x000fe200018f0c0b */
[----:B--2---:R-:W-:-:S04]  /*2260*/  IMAD.U32 R5, R24, 0x10000, RZ ;  /* 0x0001000018057824 */ /* 0x004fc800078e00ff */
[----:B------:R-:W-:-:S04]  /*2270*/  FMUL R5, R5, R56 ;  /* 0x0000003805057220 */ /* 0x000fc80000400000 */
[----:B------:R-:W-:-:S05]  /*2280*/  FFMA R5, R26, R23, R5 ;  /* 0x000000171a057223 */ /* 0x000fca0000000005 */
[----:B------:R-:W-:-:S05]  /*2290*/  F2FP.BF16.F32.PACK_AB R5, RZ, R5 ;  /* 0x00000005ff05723e */ /* 0x000fca00000010ff */
[----:B------:R0:W-:Y:S01]  /*22a0*/  @P2 STG.E.U16 desc[UR36][R12.64], R5 ;  /* 0x000000050c002986 */ /* 0x0001e2000c101524 */
[----:B------:R-:W-:Y:S05]  /*22b0*/  @!P0 BRA `(.L_x_34) ;  /* 0x0000000000048947 */ /* 0x000fea0003800000 */
[----:B------:R2:W5:Y:S02]  /*22c0*/  LDG.E.LTC128B.U16 R24, desc[UR36][R10.64+0x2] ;  /* 0x000002240a187981 */ /* 0x000564000c1e1520 */
.L_x_34:
[----:B------:R-:W-:Y:S05]  /*22d0*/  BSYNC B1 ;  /* 0x0000000000017941 */ /* 0x000fea0003800000 */
.L_x_33:
[----:B0----5:R-:W-:Y:S01]  /*22e0*/  IMAD.U32 R5, R24, 0x10000, RZ ;  /* 0x0001000018057824 */ /* 0x021fe200078e00ff */
[----:B------:R-:W-:Y:S01]  /*22f0*/  ISETP.GT.AND P1, PT, R4, 0x8, PT ;  /* 0x000000080400780c */ /* 0x000fe20003f24270 */
[----:B------:R-:W-:Y:S02]  /*2300*/  BSSY B1, `(.L_x_35) ;  /* 0x0000008000017945 */ /* 0x000fe40003800000 */
[----:B------:R-:W-:Y:S01]  /*2310*/  FMUL R14, R5, R56 ;  /* 0x00000038050e7220 */ /* 0x000fe20000400000 */
[----:B------:R-:W-:-:S03]  /*2320*/  ISETP.GT.AND P2, PT, R3, RZ, P1 ;  /* 0x000000ff0300720c */ /* 0x000fc60000f44270 */
[----:B------:R-:W-:-:S05]  /*2330*/  FFMA R14, R27, R23, R14 ;  /* 0x000000171b0e7223 */ /* 0x000fca000000000e */
[----:B------:R-:W-:-:S05]  /*2340*/  F2FP.BF16.F32.PACK_AB R14, RZ, R14 ;  /* 0x0000000eff0e723e */ /* 0x000fca00000010ff */
[----:B------:R0:W-:Y:S01]  /*2350*/  @P0 STG.E.U16 desc[UR36][R12.64+0x2], R14 ;  /* 0x0000020e0c000986 */ /* 0x0001e2000c101524 */
[----:B------:R-:W-:Y:S05]  /*2360*/  @!P2 BRA `(.L_x_36) ;  /* 0x000000000004a947 */ /* 0x000fea0003800000 */
[----:B------:R3:W5:Y:S02]  /*2370*/  LDG.E.LTC128B.U16 R24, desc[UR36][R6.64+0x10] ;  /* 0x0000102406187981 */ /* 0x000764000c1e1520 */
.L_x_36:
[----:B------:R-:W-:Y:S05]  /*2380*/  BSYNC B1 ;  /* 0x0000000000017941 */ /* 0x000fea0003800000 */
.L_x_35:
[----:B-----5:R-:W-:Y:S01]  /*2390*/  IMAD.U32 R5, R24, 0x10000, RZ ;  /* 0x0001000018057824 */ /* 0x020fe200078e00ff */
        /* <DEDUP_REMOVED lines=9> */
.L_x_38:
[----:B------:R-:W-:Y:S05]  /*2430*/  BSYNC B1 ;  /* 0x0000000000017941 */ /* 0x000fea0003800000 */
.L_x_37:
[----:B----45:R-:W-:Y:S01]  /*2440*/  IMAD.U32 R5, R24, 0x10000, RZ ;  /* 0x0001000018057824 */ /* 0x030fe200078e00ff */
[----:B------:R-:W-:Y:S01]  /*2450*/  ISETP.GT.AND P1, PT, R3, 0x8, P1 ;  /* 0x000000080300780c */ /* 0x000fe20000f24270 */
[----:B------:R-:W-:Y:S02]  /*2460*/  BSSY B1, `(.L_x_39) ;  /* 0x0000007000017945 */ /* 0x000fe40003800000 */
[----:B0-----:R-:W-:-:S04]  /*2470*/  FMUL R14, R5, R56 ;  /* 0x00000038050e7220 */ /* 0x001fc80000400000 */
[----:B------:R-:W-:-:S05]  /*2480*/  FFMA R14, R29, R23, R14 ;  /* 0x000000171d0e7223 */ /* 0x000fca000000000e */
[----:B------:R-:W-:-:S05]  /*2490*/  F2FP.BF16.F32.PACK_AB R14, RZ, R14 ;  /* 0x0000000eff0e723e */ /* 0x000fca00000010ff */
[----:B------:R0:W-:Y:S01]  /*24a0*/  @P3 STG.E.U16 desc[UR36][R8.64+0x12], R14 ;  /* 0x0000120e08003986 */ /* 0x0001e2000c101524 */
[----:B------:R-:W-:Y:S05]  /*24b0*/  @!P1 BRA `(.L_x_40) ;  /* 0x0000000000049947 */ /* 0x000fea0003800000 */
[----:B------:R4:W5:Y:S02]  /*24c0*/  LDG.E.LTC128B.U16 R24, desc[UR36][R10.64+0x10] ;  /* 0x000010240a187981 */ /* 0x000964000c1e1520 */
.L_x_40:
[----:B------:R-:W-:Y:S05]  /*24d0*/  BSYNC B1 ;  /* 0x0000000000017941 */ /* 0x000fea0003800000 */
.L_x_39:
[----:B-----5:R-:W-:Y:S01]  /*24e0*/  IMAD.U32 R5, R24, 0x10000, RZ ;  /* 0x0001000018057824 */ /* 0x020fe200078e00ff */
[----:B------:R-:W-:Y:S01]  /*24f0*/  ISETP.GT.AND P0, PT, R3, 0x8, P0 ;  /* 0x000000080300780c */ /* 0x000fe20000704270 */
[----:B------:R-:W-:Y:S02]  /*2500*/  BSSY B1, `(.L_x_41) ;  /* 0x0000007000017945 */ /* 0x000fe40003800000 */
[----:B------:R-:W-:-:S04]  /*2510*/  FMUL R5, R5, R56 ;  /* 0x0000003805057220 */ /* 0x000fc80000400000 */
[----:B------:R-:W-:-:S05]  /*2520*/  FFMA R5, R30, R23, R5 ;  /* 0x000000171e057223 */ /* 0x000fca0000000005 */
[----:B------:R-:W-:-:S05]  /*2530*/  F2FP.BF16.F32.PACK_AB R5, RZ, R5 ;  /* 0x00000005ff05723e */ /* 0x000fca00000010ff */
[----:B------:R0:W-:Y:S01]  /*2540*/  @P1 STG.E.U16 desc[UR36][R12.64+0x10], R5 ;  /* 0x000010050c001986 */ /* 0x0001e2000c101524 */
[----:B------:R-:W-:Y:S05]  /*2550*/  @!P0 BRA `(.L_x_42) ;  /* 0x0000000000048947 */ /* 0x000fea0003800000 */
[----:B------:R0:W5:Y:S02]  /*2560*/  LDG.E.LTC128B.U16 R24, desc[UR36][R10.64+0x12] ;  /* 0x000012240a187981 */ /* 0x000164000c1e1520 */
.L_x_42:
[----:B------:R-:W-:Y:S05]  /*2570*/  BSYNC B1 ;  /* 0x0000000000017941 */ /* 0x000fea0003800000 */
.L_x_41:
        /* <DEDUP_REMOVED lines=10> */
.L_x_44:
[----:B------:R-:W-:Y:S05]  /*2620*/  BSYNC B1 ;  /* 0x0000000000017941 */ /* 0x000fea0003800000 */
.L_x_43:
        /* <DEDUP_REMOVED lines=10> */
.L_x_46:
[----:B------:R-:W-:Y:S05]  /*26d0*/  BSYNC B1 ;  /* 0x0000000000017941 */ /* 0x000fea0003800000 */
.L_x_45:
[----:B0----5:R-:W-:Y:S01]  /*26e0*/  IMAD.U32 R5, R24, 0x10000, RZ ;  /* 0x0001000018057824 */ /* 0x021fe200078e00ff */
        /* <DEDUP_REMOVED lines=8> */
.L_x_48:
[----:B------:R-:W-:Y:S05]  /*2770*/  BSYNC B1 ;  /* 0x0000000000017941 */ /* 0x000fea0003800000 */
.L_x_47:
        /* <DEDUP_REMOVED lines=9> */
.L_x_50:
[----:B------:R-:W-:Y:S05]  /*2810*/  BSYNC B1 ;  /* 0x0000000000017941 */ /* 0x000fea0003800000 */
.L_x_49:
        /* <DEDUP_REMOVED lines=10> */
.L_x_52:
[----:B------:R-:W-:Y:S05]  /*28c0*/  BSYNC B1 ;  /* 0x0000000000017941 */ /* 0x000fea0003800000 */
.L_x_51:
        /* <DEDUP_REMOVED lines=10> */
.L_x_54:
[----:B------:R-:W-:Y:S05]  /*2970*/  BSYNC B1 ;  /* 0x0000000000017941 */ /* 0x000fea0003800000 */
.L_x_53:
        /* <DEDUP_REMOVED lines=9> */
.L_x_56:
[----:B------:R-:W-:Y:S05]  /*2a10*/  BSYNC B1 ;  /* 0x0000000000017941 */ /* 0x000fea0003800000 */
.L_x_55:
        /* <DEDUP_REMOVED lines=9> */
.L_x_58:
[----:B------:R-:W-:Y:S05]  /*2ab0*/  BSYNC B1 ;  /* 0x0000000000017941 */ /* 0x000fea0003800000 */
.L_x_57:
        /* <DEDUP_REMOVED lines=10> */
.L_x_60:
[----:B------:R-:W-:Y:S05]  /*2b60*/  BSYNC B1 ;  /* 0x0000000000017941 */ /* 0x000fea0003800000 */
.L_x_59:
        /* <DEDUP_REMOVED lines=10> */
.L_x_62:
[----:B------:R-:W-:Y:S05]  /*2c10*/  BSYNC B1 ;  /* 0x0000000000017941 */ /* 0x000fea0003800000 */
.L_x_61:
        /* <DEDUP_REMOVED lines=9> */
.L_x_64:
[----:B------:R-:W-:Y:S05]  /*2cb0*/  BSYNC B1 ;  /* 0x0000000000017941 */ /* 0x000fea0003800000 */
.L_x_63:
        /* <DEDUP_REMOVED lines=9> */
.L_x_66:
[----:B------:R-:W-:Y:S05]  /*2d50*/  BSYNC B1 ;  /* 0x0000000000017941 */ /* 0x000fea0003800000 */
.L_x_65:
        /* <DEDUP_REMOVED lines=10> */
.L_x_68:
[----:B------:R-:W-:Y:S05]  /*2e00*/  BSYNC B1 ;  /* 0x0000000000017941 */ /* 0x000fea0003800000 */
.L_x_67:
        /* <DEDUP_REMOVED lines=10> */
.L_x_70:
[----:B------:R-:W-:Y:S05]  /*2eb0*/  BSYNC B1 ;  /* 0x0000000000017941 */ /* 0x000fea0003800000 */
.L_x_69:
        /* <DEDUP_REMOVED lines=9> */
.L_x_72:
[----:B------:R-:W-:Y:S05]  /*2f50*/  BSYNC B1 ;  /* 0x0000000000017941 */ /* 0x000fea0003800000 */
.L_x_71:
        /* <DEDUP_REMOVED lines=9> */
.L_x_74:
[----:B------:R-:W-:Y:S05]  /*2ff0*/  BSYNC B1 ;  /* 0x0000000000017941 */ /* 0x000fea0003800000 */
.L_x_73:
        /* <DEDUP_REMOVED lines=10> */
.L_x_76:
[----:B------:R-:W-:Y:S05]  /*30a0*/  BSYNC B1 ;  /* 0x0000000000017941 */ /* 0x000fea0003800000 */
.L_x_75:
        /* <DEDUP_REMOVED lines=10> */
.L_x_78:
[----:B------:R-:W-:Y:S05]  /*3150*/  BSYNC B1 ;  /* 0x0000000000017941 */ /* 0x000fea0003800000 */
.L_x_77:
        /* <DEDUP_REMOVED lines=9> */
.L_x_80:
[----:B------:R-:W-:Y:S05]  /*31f0*/  BSYNC B1 ;  /* 0x0000000000017941 */ /* 0x000fea0003800000 */
.L_x_79:
        /* <DEDUP_REMOVED lines=9> */
.L_x_82:
[----:B------:R-:W-:Y:S05]  /*3290*/  BSYNC B1 ;  /* 0x0000000000017941 */ /* 0x000fea0003800000 */
.L_x_81:
        /* <DEDUP_REMOVED lines=10> */
.L_x_84:
[----:B------:R-:W-:Y:S05]  /*3340*/  BSYNC B1 ;  /* 0x0000000000017941 */ /* 0x000fea0003800000 */
.L_x_83:
[----:B-----5:R-:W-:Y:S01]  /*3350*/  IMAD.U32 R5, R24, 0x10000, RZ ;  /* 0x0001000018057824 */ /* 0x020fe200078e00ff */
[----:B------:R-:W-:Y:S01]  /*3360*/  ISETP.GT.AND P0, PT, R4, 0x39, PT ;  /* 0x000000390400780c */ /* 0x000fe20003f04270 */
[----:B------:R-:W-:Y:S01]  /*3370*/  @P2 IMAD.MOV.U32 R4, RZ, RZ, R8 ;  /* 0x000000ffff042224 */ /* 0x000fe200078e0008 */
[----:B------:R-:W-:Y:S01]  /*3380*/  BSSY B1, `(.L_x_85) ;  /* 0x000000a000017945 */ /* 0x000fe20003800000 */
[----:B------:R-:W-:Y:S01]  /*3390*/  FMUL R5, R5, R56 ;  /* 0x0000003805057220 */ /* 0x000fe20000400000 */
[----:B------:R-:W-:-:S03]  /*33a0*/  ISETP.GT.AND P3, PT, R3, RZ, P0 ;  /* 0x000000ff0300720c */ /* 0x000fc60000764270 */
[----:B------:R-:W-:-:S05]  /*33b0*/  FFMA R5, R52, R23, R5 ;  /* 0x0000001734057223 */ /* 0x000fca0000000005 */
[----:B------:R-:W-:-:S04]  /*33c0*/  F2FP.BF16.F32.PACK_AB R5, RZ, R5 ;  /* 0x00000005ff05723e */ /* 0x000fc800000010ff */
[----:B0-----:R-:W-:Y:S01]  /*33d0*/  PRMT R14, R5, 0x7610, R14 ;  /* 0x00007610050e7816 */ /* 0x001fe2000000000e */
[----:B------:R-:W-:-:S05]  /*33e0*/  @P2 IMAD.MOV.U32 R5, RZ, RZ, R9 ;  /* 0x000000ffff052224 */ /* 0x000fca00078e0009 */
[----:B------:R0:W-:Y:S01]  /*33f0*/  @P2 STG.E.U16 desc[UR36][R4.64+0x70], R14 ;  /* 0x0000700e04002986 */ /* 0x0001e2000c101524 */
[----:B------:R-:W-:Y:S05]  /*3400*/  @!P3 BRA `(.L_x_86) ;  /* 0x000000000004b947 */ /* 0x000fea0003800000 */
[----:B------:R0:W5:Y:S02]  /*3410*/  LDG.E.LTC128B.U16 R24, desc[UR36][R6.64+0x72] ;  /* 0x0000722406187981 */ /* 0x000164000c1e1520 */
.L_x_86:
[----:B------:R-:W-:Y:S05]  /*3420*/  BSYNC B1 ;  /* 0x0000000000017941 */ /* 0x000fea0003800000 */
.L_x_85:
        /* <DEDUP_REMOVED lines=9> */
.L_x_88:
[----:B------:R-:W-:Y:S05]  /*34c0*/  BSYNC B1 ;  /* 0x0000000000017941 */ /* 0x000fea0003800000 */
.L_x_87:
[----:B-----5:R-:W-:Y:S01]  /*34d0*/  IMAD.U32 R5, R24, 0x10000, RZ ;  /* 0x0001000018057824 */ /* 0x020fe200078e00ff */
[----:B------:R-:W-:Y:S01]  /*34e0*/  ISETP.GT.AND P0, PT, R3, 0x8, P0 ;  /* 0x000000080300780c */ /* 0x000fe20000704270 */
[----:B0-----:R-:W-:Y:S01]  /*34f0*/  @P1 IMAD.MOV.U32 R4, RZ, RZ, R12 ;  /* 0x000000ffff041224 */ /* 0x001fe200078e000c */
[----:B------:R-:W-:Y:S01]  /*3500*/  BSSY B1, `(.L_x_89) ;  /* 0x0000009000017945 */ /* 0x000fe20003800000 */
[----:B------:R-:W-:-:S04]  /*3510*/  FMUL R5, R5, R56 ;  /* 0x0000003805057220 */ /* 0x000fc80000400000 */
[----:B------:R-:W-:-:S05]  /*3520*/  FFMA R5, R54, R23, R5 ;  /* 0x0000001736057223 */ /* 0x000fca0000000005 */
[----:B------:R-:W-:-:S04]  /*3530*/  F2FP.BF16.F32.PACK_AB R5, RZ, R5 ;  /* 0x00000005ff05723e */ /* 0x000fc800000010ff */
[----:B-1-3--:R-:W-:Y:S01]  /*3540*/  PRMT R6, R5, 0x7610, R6 ;  /* 0x0000761005067816 */ /* 0x00afe20000000006 */
[----:B------:R-:W-:-:S05]  /*3550*/  @P1 IMAD.MOV.U32 R5, RZ, RZ, R13 ;  /* 0x000000ffff051224 */ /* 0x000fca00078e000d */
[----:B------:R0:W-:Y:S01]  /*3560*/  @P1 STG.E.U16 desc[UR36][R4.64+0x70], R6 ;  /* 0x0000700604001986 */ /* 0x0001e2000c101524 */
[----:B------:R-:W-:Y:S05]  /*3570*/  @!P0 BRA `(.L_x_90) ;  /* 0x0000000000048947 */ /* 0x000fea0003800000 */
[----:B------:R1:W5:Y:S02]  /*3580*/  LDG.E.LTC128B.U16 R24, desc[UR36][R10.64+0x72] ;  /* 0x000072240a187981 */ /* 0x000364000c1e1520 */
.L_x_90:
[----:B------:R-:W-:Y:S05]  /*3590*/  BSYNC B1 ;  /* 0x0000000000017941 */ /* 0x000fea0003800000 */
.L_x_89:
[----:B------:R-:W-:Y:S05]  /*35a0*/  @!P0 BRA `(.L_x_91) ;  /* 0x0000000800a88947 */ /* 0x000fea0003800000 */
[----:B-----5:R-:W-:-:S04]  /*35b0*/  IMAD.U32 R3, R24, 0x10000, RZ ;  /* 0x0001000018037824 */ /* 0x020fc800078e00ff */
[----:B0-----:R-:W-:-:S04]  /*35c0*/  FMUL R4, R3, R56 ;  /* 0x0000003803047220 */ /* 0x001fc80000400000 */
[----:B------:R-:W-:-:S05]  /*35d0*/  FFMA R4, R55, R23, R4 ;  /* 0x0000001737047223 */ /* 0x000fca0000000004 */
[----:B------:R-:W-:-:S05]  /*35e0*/  F2FP.BF16.F32.PACK_AB R4, RZ, R4 ;  /* 0x00000004ff04723e */ /* 0x000fca00000010ff */
[----:B------:R3:W-:Y:S01]  /*35f0*/  STG.E.U16 desc[UR36][R12.64+0x72], R4 ;  /* 0x000072040c007986 */ /* 0x0007e2000c101524 */
[----:B------:R-:W-:Y:S05]  /*3600*/  BRA `(.L_x_91) ;  /* 0x0000000800907947 */ /* 0x000fea0003800000 */
.L_x_30:
[----:B------:R-:W-:Y:S01]  /*3610*/  ISETP.GT.AND P0, PT, R4, 0x1, PT ;  /* 0x000000010400780c */ /* 0x000fe20003f04270 */
[----:B------:R-:W-:Y:S01]  /*3620*/  ULDC.64 UR4, c[0x0][0x5c0] ;  /* 0x0001700000047ab9 */ /* 0x000fe20000000a00 */
[-C--:B------:R-:W-:Y:S01]  /*3630*/  FMUL R24, R24, R23.reuse ;  /* 0x0000001718187220 */ /* 0x080fe20000400000 */
[-C--:B------:R-:W-:Y:S01]  /*3640*/  FMUL R25, R25, R23.reuse ;  /* 0x0000001719197220 */ /* 0x080fe20000400000 */
[----:B------:R-:W-:Y:S01]  /*3650*/  ISETP.GT.AND P3, PT, R3, RZ, P0 ;  /* 0x000000ff0300720c */ /* 0x000fe20000764270 */
[-C--:B------:R-:W-:Y:S01]  /*3660*/  FMUL R26, R26, R23.reuse ;  /* 0x000000171a1a7220 */ /* 0x080fe20000400000 */
[----:B------:R-:W-:Y:S01]  /*3670*/  LEA R6, P4, R58, UR4, 0x1 ;  /* 0x000000043a067c11 */ /* 0x000fe2000f8808ff */
[-C--:B------:R-:W-:Y:S01]  /*3680*/  FMUL R27, R27, R23.reuse ;  /* 0x000000171b1b7220 */ /* 0x080fe20000400000 */
[----:B------:R-:W-:Y:S01]  /*3690*/  F2FP.BF16.F32.PACK_AB R24, RZ, R24 ;  /* 0x00000018ff18723e */ /* 0x000fe200000010ff */
[-C--:B------:R-:W-:Y:S01]  /*36a0*/  FMUL R28, R28, R23.reuse ;  /* 0x000000171c1c7220 */ /* 0x080fe20000400000 */
[----:B------:R-:W-:Y:S01]  /*36b0*/  LEA.HI.X R7, R58, UR5, R75, 0x1, P4 ;  /* 0x000000053a077c11 */ /* 0x000fe2000a0f0c4b */
[----:B------:R-:W-:Y:S01]  /*36c0*/  FMUL R29, R29, R23 ;  /* 0x000000171d1d7220 */ /* 0x000fe20000400000 */
[----:B------:R-:W-:Y:S01]  /*36d0*/  F2FP.BF16.F32.PACK_AB R25, RZ, R25 ;  /* 0x00000019ff19723e */ /* 0x000fe200000010ff */
[-C--:B------:R-:W-:Y:S01]  /*36e0*/  FMUL R30, R30, R23.reuse ;  /* 0x000000171e1e7220 */ /* 0x080fe20000400000 */
[----:B------:R-:W-:Y:S01]  /*36f0*/  SHF.L.U64.HI R67, R66, 0x4, R67 ;  /* 0x0000000442437819 */ /* 0x000fe20000010243 */
[----:B------:R-:W-:Y:S01]  /*3700*/  @P1 STG.E.U16 desc[UR36][R6.64], R24 ;  /* 0x0000001806001986 */ /* 0x000fe2000c101524 */
[----:B------:R-:W-:Y:S01]  /*3710*/  ISETP.GT.AND P1, PT, R4, 0x8, PT ;  /* 0x000000080400780c */ /* 0x000fe20003f24270 */
[-C--:B------:R-:W-:Y:S01]  /*3720*/  FMUL R31, R31, R23.reuse ;  /* 0x000000171f1f7220 */ /* 0x080fe20000400000 */
[C---:B------:R-:W-:Y:S01]  /*3730*/  ISETP.GT.AND P4, PT, R3.reuse, 0x8, P0 ;  /* 0x000000080300780c */ /* 0x040fe20000784270 */
[----:B------:R-:W-:Y:S01]  /*3740*/  @P3 STG.E.U16 desc[UR36][R6.64+0x2], R25 ;  /* 0x0000021906003986 */ /* 0x000fe2000c101524 */
[----:B------:R-:W-:Y:S01]  /*3750*/  LEA R8, P3, R66, R6, 0x4 ;  /* 0x0000000642087211 */ /* 0x000fe200078620ff */
[-C--:B------:R-:W-:Y:S01]  /*3760*/  FMUL R32, R32, R23.reuse ;  /* 0x0000001720207220 */ /* 0x080fe20000400000 */
[----:B------:R-:W-:Y:S01]  /*3770*/  ISETP.GT.AND P2, PT, R3, 0x8, P2 ;  /* 0x000000080300780c */ /* 0x000fe20001744270 */
[-C--:B------:R-:W-:Y:S01]  /*3780*/  FMUL R33, R33, R23.reuse ;  /* 0x0000001721217220 */ /* 0x080fe20000400000 */
[----:B------:R-:W-:Y:S01]  /*3790*/  ISETP.GT.AND P0, PT, R4, 0x9, PT ;  /* 0x000000090400780c */ /* 0x000fe20003f04270 */
[----:B------:R-:W-:Y:S01]  /*37a0*/  IMAD.X R9, R67, 0x1, R7, P3 ;  /* 0x0000000143097824 */ /* 0x000fe200018e0607 */
[C---:B------:R-:W-:Y:S01]  /*37b0*/  ISETP.GT.AND P5, PT, R3.reuse, RZ, P1 ;  /* 0x000000ff0300720c */ /* 0x040fe20000fa4270 */
[-C--:B------:R-:W-:Y:S01]  /*37c0*/  FMUL R34, R34, R23.reuse ;  /* 0x0000001722227220 */ /* 0x080fe20000400000 */
[----:B------:R-:W-:Y:S01]  /*37d0*/  ISETP.GT.AND P3, PT, R3, RZ, P0 ;  /* 0x000000ff0300720c */ /* 0x000fe20000764270 */
[-C--:B------:R-:W-:Y:S01]  /*37e0*/  FMUL R35, R35, R23.reuse ;  /* 0x0000001723237220 */ /* 0x080fe20000400000 */
[----:B------:R-:W-:Y:S01]  /*37f0*/  F2FP.BF16.F32.PACK_AB R26, RZ, R26 ;  /* 0x0000001aff1a723e */ /* 0x000fe200000010ff */
[----:B------:R-:W-:Y:S01]  /*3800*/  FMUL R36, R36, R23 ;  /* 0x0000001724247220 */ /* 0x000fe20000400000 */
[----:B------:R-:W-:Y:S01]  /*3810*/  F2FP.BF16.F32.PACK_AB R27, RZ, R27 ;  /* 0x0000001bff1b723e */ /* 0x000fe200000010ff */
[----:B------:R-:W-:Y:S01]  /*3820*/  FMUL R37, R37, R23 ;  /* 0x0000001725257220 */ /* 0x000fe20000400000 */
[----:B------:R-:W-:Y:S01]  /*3830*/  F2FP.BF16.F32.PACK_AB R28, RZ, R28 ;  /* 0x0000001cff1c723e */ /* 0x000fe200000010ff */
[----:B------:R-:W-:Y:S01]  /*3840*/  @P2 STG.E.U16 desc[UR36][R8.64], R26 ;  /* 0x0000001a08002986 */ /* 0x000fe2000c101524 */
[----:B------:R-:W-:Y:S01]  /*3850*/  F2FP.BF16.F32.PACK_AB R29, RZ, R29 ;  /* 0x0000001dff1d723e */ /* 0x000fe200000010ff */
[-C--:B------:R-:W-:Y:S01]  /*3860*/  FMUL R38, R38, R23.reuse ;  /* 0x0000001726267220 */ /* 0x080fe20000400000 */
[----:B------:R-:W-:Y:S01]  /*3870*/  ISETP.GT.AND P2, PT, R3, 0x8, P1 ;  /* 0x000000080300780c */ /* 0x000fe20000f44270 */
[----:B------:R-:W-:Y:S01]  /*3880*/  @P4 STG.E.U16 desc[UR36][R8.64+0x2], R27 ;  /* 0x0000021b08004986 */ /* 0x000fe2000c101524 */
[----:B------:R-:W-:Y:S01]  /*3890*/  ISETP.GT.AND P1, PT, R4, 0x10, PT ;  /* 0x000000100400780c */ /* 0x000fe20003f24270 */
[-C--:B------:R-:W-:Y:S01]  /*38a0*/  FMUL R39, R39, R23.reuse ;  /* 0x0000001727277220 */ /* 0x080fe20000400000 */
[----:B------:R-:W-:Y:S01]  /*38b0*/  F2FP.BF16.F32.PACK_AB R30, RZ, R30 ;  /* 0x0000001eff1e723e */ /* 0x000fe200000010ff */
[----:B------:R-:W-:Y:S01]  /*38c0*/  @P5 STG.E.U16 desc[UR36][R6.64+0x10], R28 ;  /* 0x0000101c06005986 */ /* 0x000fe2000c101524 */
[C---:B------:R-:W-:Y:S01]  /*38d0*/  ISETP.GT.AND P4, PT, R3.reuse, RZ, P1 ;  /* 0x000000ff0300720c */ /* 0x040fe20000f84270 */
[----:B------:R-:W-:Y:S01]  /*38e0*/  FMUL R40, R40, R23 ;  /* 0x0000001728287220 */ /* 0x000fe20000400000 */
[----:B------:R-:W-:Y:S01]  /*38f0*/  F2FP.BF16.F32.PACK_AB R31, RZ, R31 ;  /* 0x0000001fff1f723e */ /* 0x000fe200000010ff */
[----:B------:R-:W-:Y:S01]  /*3900*/  @P3 STG.E.U16 desc[UR36][R6.64+0x12], R29 ;  /* 0x0000121d06003986 */ /* 0x000fe2000c101524 */
[----:B------:R-:W-:Y:S01]  /*3910*/  ISETP.GT.AND P3, PT, R3, 0x8, P0 ;  /* 0x000000080300780c */ /* 0x000fe20000764270 */
[-C--:B------:R-:W-:Y:S01]  /*3920*/  FMUL R41, R41, R23.reuse ;  /* 0x0000001729297220 */ /* 0x080fe20000400000 */
[----:B------:R-:W-:Y:S01]  /*3930*/  ISETP.GT.AND P0, PT, R4, 0x11, PT ;  /* 0x000000110400780c */ /* 0x000fe20003f04270 */
[----:B------:R-:W-:Y:S01]  /*3940*/  @P2 STG.E.U16 desc[UR36][R8.64+0x10], R30 ;  /* 0x0000101e08002986 */ /* 0x000fe2000c101524 */
[----:B------:R-:W-:Y:S01]  /*3950*/  F2FP.BF16.F32.PACK_AB R32, RZ, R32 ;  /* 0x00000020ff20723e */ /* 0x000fe200000010ff */
[-C--:B------:R-:W-:Y:S01]  /*3960*/  FMUL R42, R42, R23.reuse ;  /* 0x000000172a2a7220 */ /* 0x080fe20000400000 */
[----:B------:R-:W-:Y:S01]  /*3970*/  ISETP.GT.AND P5, PT, R3, RZ, P0 ;  /* 0x000000ff0300720c */ /* 0x000fe200007a4270 */
[-C--:B------:R-:W-:Y:S01]  /*3980*/  FMUL R43, R43, R23.reuse ;  /* 0x000000172b2b7220 */ /* 0x080fe20000400000 */
[----:B------:R-:W-:Y:S01]  /*3990*/  ISETP.GT.AND P2, PT, R3, 0x8, P1 ;  /* 0x000000080300780c */ /* 0x000fe20000f44270 */
[-C--:B------:R-:W-:Y:S01]  /*39a0*/  FMUL R44, R44, R23.reuse ;  /* 0x000000172c2c7220 */ /* 0x080fe20000400000 */
[----:B------:R-:W-:Y:S01]  /*39b0*/  ISETP.GT.AND P1, PT, R4, 0x18, PT ;  /* 0x000000180400780c */ /* 0x000fe20003f24270 */
[----:B------:R-:W-:Y:S01]  /*39c0*/  FMUL R45, R45, R23 ;  /* 0x000000172d2d7220 */ /* 0x000fe20000400000 */
[----:B------:R-:W-:Y:S01]  /*39d0*/  F2FP.BF16.F32.PACK_AB R33, RZ, R33 ;  /* 0x00000021ff21723e */ /* 0x000fe200000010ff */
[----:B------:R-:W-:Y:S01]  /*39e0*/  @P3 STG.E.U16 desc[UR36][R8.64+0x12], R31 ;  /* 0x0000121f08003986 */ /* 0x000fe2000c101524 */
[C---:B------:R-:W-:Y:S01]  /*39f0*/  ISETP.GT.AND P3, PT, R3.reuse, 0x8, P0 ;  /* 0x000000080300780c */ /* 0x040fe20000764270 */
[-C--:B------:R-:W-:Y:S01]  /*3a00*/  FMUL R46, R46, R23.reuse ;  /* 0x000000172e2e7220 */ /* 0x080fe20000400000 */
[----:B------:R-:W-:Y:S01]  /*3a10*/  ISETP.GT.AND P0, PT, R4, 0x19, PT ;  /* 0x000000190400780c */ /* 0x000fe20003f04270 */
[----:B------:R-:W-:Y:S01]  /*3a20*/  @P4 STG.E.U16 desc[UR36][R6.64+0x20], R32 ;  /* 0x0000202006004986 */ /* 0x000fe2000c101524 */
[----:B------:R-:W-:Y:S01]  /*3a30*/  ISETP.GT.AND P4, PT, R3, RZ, P1 ;  /* 0x000000ff0300720c */ /* 0x000fe20000f84270 */
[-C--:B------:R-:W-:Y:S01]  /*3a40*/  FMUL R47, R47, R23.reuse ;  /* 0x000000172f2f7220 */ /* 0x080fe20000400000 */
[----:B------:R-:W-:Y:S01]  /*3a50*/  F2FP.BF16.F32.PACK_AB R34, RZ, R34 ;  /* 0x00000022ff22723e */ /* 0x000fe200000010ff */
[----:B------:R-:W-:Y:S01]  /*3a60*/  @P5 STG.E.U16 desc[UR36][R6.64+0x22], R33 ;  /* 0x0000222106005986 */ /* 0x000fe2000c101524 */
[----:B------:R-:W-:Y:S01]  /*3a70*/  ISETP.GT.AND P5, PT, R3, RZ, P0 ;  /* 0x000000ff0300720c */ /* 0x000fe200007a4270 */
[----:B------:R-:W-:Y:S01]  /*3a80*/  FMUL R48, R48, R23 ;  /* 0x0000001730307220 */ /* 0x000fe20000400000 */
[----:B------:R-:W-:Y:S01]  /*3a90*/  F2FP.BF16.F32.PACK_AB R35, RZ, R35 ;  /* 0x00000023ff23723e */ /* 0x000fe200000010ff */
[----:B------:R-:W-:Y:S01]  /*3aa0*/  @P2 STG.E.U16 desc[UR36][R8.64+0x20], R34 ;  /* 0x0000202208002986 */ /* 0x000fe2000c101524 */
[----:B------:R-:W-:Y:S01]  /*3ab0*/  F2FP.BF16.F32.PACK_AB R36, RZ, R36 ;  /* 0x00000024ff24723e */ /* 0x000fe200000010ff */
[-C--:B------:R-:W-:Y:S01]  /*3ac0*/  FMUL R49, R49, R23.reuse ;  /* 0x0000001731317220 */ /* 0x080fe20000400000 */
[C---:B------:R-:W-:Y:S01]  /*3ad0*/  ISETP.GT.AND P2, PT, R3.reuse, 0x8, P1 ;  /* 0x000000080300780c */ /* 0x040fe20000f44270 */
[----:B------:R-:W-:Y:S01]  /*3ae0*/  @P3 STG.E.U16 desc[UR36][R8.64+0x22], R35 ;  /* 0x0000222308003986 */ /* 0x000fe2000c101524 */
[----:B------:R-:W-:Y:S01]  /*3af0*/  ISETP.GT.AND P1, PT, R4, 0x20, PT ;  /* 0x000000200400780c */ /* 0x000fe20003f24270 */
[----:B------:R-:W-:Y:S01]  /*3b00*/  FMUL R50, R50, R23 ;  /* 0x0000001732327220 */ /* 0x000fe20000400000 */
[----:B------:R-:W-:Y:S01]  /*3b10*/  F2FP.BF16.F32.PACK_AB R37, RZ, R37 ;  /* 0x00000025ff25723e */ /* 0x000fe200000010ff */
[----:B------:R-:W-:Y:S01]  /*3b20*/  @P4 STG.E.U16 desc[UR36][R6.64+0x30], R36 ;  /* 0x0000302406004986 */ /* 0x000fe2000c101524 */
[----:B------:R-:W-:Y:S01]  /*3b30*/  ISETP.GT.AND P3, PT, R3, 0x8, P0 ;  /* 0x000000080300780c */ /* 0x000fe20000764270 */
[-C--:B------:R-:W-:Y:S01]  /*3b40*/  FMUL R51, R51, R23.reuse ;  /* 0x0000001733337220 */ /* 0x080fe20000400000 */
[----:B------:R-:W-:Y:S01]  /*3b50*/  ISETP.GT.AND P0, PT, R4, 0x21, PT ;  /* 0x000000210400780c */ /* 0x000fe20003f04270 */
[----:B------:R-:W-:Y:S01]  /*3b60*/  @P5 STG.E.U16 desc[UR36][R6.64+0x32], R37 ;  /* 0x0000322506005986 */ /* 0x000fe2000c101524 */
        /* <DEDUP_REMOVED lines=10> */
[----:B------:R-:W-:-:S02]  /*3c10*/  F2FP.BF16.F32.PACK_AB R41, RZ, R41 ;  /* 0x00000029ff29723e */ /* 0x000fc400000010ff */
[C---:B------:R-:W-:Y:S01]  /*3c20*/  ISETP.GT.AND P1, PT, R3.reuse, 0x8, P1 ;  /* 0x000000080300780c */ /* 0x040fe20000f24270 */
[----:B------:R-:W-:Y:S01]  /*3c30*/  @P3 STG.E.U16 desc[UR36][R8.64+0x32], R39 ;  /* 0x0000322708003986 */ /* 0x000fe2000c101524 */
[C---:B------:R-:W-:Y:S02]  /*3c40*/  ISETP.GT.AND P2, PT, R3.reuse, 0x8, P0 ;  /* 0x000000080300780c */ /* 0x040fe40000744270 */
[C---:B------:R-:W-:Y:S01]  /*3c50*/  ISETP.GT.AND P0, PT, R4.reuse, 0x29, PT ;  /* 0x000000290400780c */ /* 0x040fe20003f04270 */
[----:B------:R-:W-:Y:S01]  /*3c60*/  @P4 STG.E.U16 desc[UR36][R6.64+0x40], R40 ;  /* 0x0000402806004986 */ /* 0x000fe2000c101524 */
[----:B------:R-:W-:Y:S02]  /*3c70*/  ISETP.GT.AND P4, PT, R4, 0x28, PT ;  /* 0x000000280400780c */ /* 0x000fe40003f84270 */
[----:B------:R-:W-:Y:S01]  /*3c80*/  F2FP.BF16.F32.PACK_AB R42, RZ, R42 ;  /* 0x0000002aff2a723e */ /* 0x000fe200000010ff */
[----:B------:R-:W-:Y:S01]  /*3c90*/  @P5 STG.E.U16 desc[UR36][R6.64+0x42], R41 ;  /* 0x0000422906005986 */ /* 0x000fe2000c101524 */
[----:B------:R-:W-:-:S02]  /*3ca0*/  ISETP.GT.AND P5, PT, R3, RZ, P4 ;  /* 0x000000ff0300720c */ /* 0x000fc400027a4270 */
[C---:B------:R-:W-:Y:S01]  /*3cb0*/  ISETP.GT.AND P3, PT, R3.reuse, RZ, P0 ;  /* 0x000000ff0300720c */ /* 0x040fe20000764270 */
[----:B------:R-:W-:Y:S01]  /*3cc0*/  @P1 STG.E.U16 desc[UR36][R8.64+0x40], R42 ;  /* 0x0000402a08001986 */ /* 0x000fe2000c101524 */
[----:B------:R-:W-:Y:S02]  /*3cd0*/  F2FP.BF16.F32.PACK_AB R43, RZ, R43 ;  /* 0x0000002bff2b723e */ /* 0x000fe400000010ff */
[----:B------:R-:W-:Y:S02]  /*3ce0*/  F2FP.BF16.F32.PACK_AB R44, RZ, R44 ;  /* 0x0000002cff2c723e */ /* 0x000fe400000010ff */
[C---:B------:R-:W-:Y:S01]  /*3cf0*/  ISETP.GT.AND P4, PT, R3.reuse, 0x8, P4 ;  /* 0x000000080300780c */ /* 0x040fe20002784270 */
[----:B------:R-:W-:Y:S01]  /*3d00*/  @P2 STG.E.U16 desc[UR36][R8.64+0x42], R43 ;  /* 0x0000422b08002986 */ /* 0x000fe2000c101524 */
[----:B------:R-:W-:Y:S02]  /*3d10*/  F2FP.BF16.F32.PACK_AB R45, RZ, R45 ;  /* 0x0000002dff2d723e */ /* 0x000fe400000010ff */
[----:B------:R-:W-:Y:S01]  /*3d20*/  ISETP.GT.AND P2, PT, R4, 0x31, PT ;  /* 0x000000310400780c */ /* 0x000fe20003f44270 */
[----:B------:R-:W-:Y:S01]  /*3d30*/  @P5 STG.E.U16 desc[UR36][R6.64+0x50], R44 ;  /* 0x0000502c06005986 */ /* 0x000fe2000c101524 */
[----:B------:R-:W-:-:S02]  /*3d40*/  ISETP.GT.AND P5, PT, R3, 0x8, P0 ;  /* 0x000000080300780c */ /* 0x000fc400007a4270 */
[C---:B------:R-:W-:Y:S01]  /*3d50*/  ISETP.GT.AND P1, PT, R4.reuse, 0x38, PT ;  /* 0x000000380400780c */ /* 0x040fe20003f24270 */
[----:B------:R-:W-:Y:S01]  /*3d60*/  @P3 STG.E.U16 desc[UR36][R6.64+0x52], R45 ;  /* 0x0000522d06003986 */ /* 0x000fe2000c101524 */
[C---:B------:R-:W-:Y:S02]  /*3d70*/  ISETP.GT.AND P3, PT, R4.reuse, 0x30, PT ;  /* 0x000000300400780c */ /* 0x040fe40003f64270 */
[----:B------:R-:W-:Y:S01]  /*3d80*/  ISETP.GT.AND P0, PT, R4, 0x39, PT ;  /* 0x000000390400780c */ /* 0x000fe20003f04270 */
[----:B------:R-:W-:Y:S01]  /*3d90*/  @P4 IMAD.MOV.U32 R4, RZ, RZ, R8 ;  /* 0x000000ffff044224 */ /* 0x000fe200078e0008 */
[----:B------:R-:W-:Y:S01]  /*3da0*/  F2FP.BF16.F32.PACK_AB R46, RZ, R46 ;  /* 0x0000002eff2e723e */ /* 0x000fe200000010ff */
[----:B------:R-:W-:Y:S01]  /*3db0*/  @P4 IMAD.MOV.U32 R5, RZ, RZ, R9 ;  /* 0x000000ffff054224 */ /* 0x000fe200078e0009 */
[----:B------:R-:W-:Y:S02]  /*3dc0*/  F2FP.BF16.F32.PACK_AB R47, RZ, R47 ;  /* 0x0000002fff2f723e */ /* 0x000fe400000010ff */
[----:B------:R-:W-:-:S02]  /*3dd0*/  F2FP.BF16.F32.PACK_AB R48, RZ, R48 ;  /* 0x00000030ff30723e */ /* 0x000fc400000010ff */
[----:B------:R0:W-:Y:S01]  /*3de0*/  @P4 STG.E.U16 desc[UR36][R4.64+0x50], R46 ;  /* 0x0000502e04004986 */ /* 0x0001e2000c101524 */
[C---:B------:R-:W-:Y:S02]  /*3df0*/  ISETP.GT.AND P4, PT, R3.reuse, RZ, P2 ;  /* 0x000000ff0300720c */ /* 0x040fe40001784270 */
[----:B------:R-:W-:Y:S02]  /*3e00*/  F2FP.BF16.F32.PACK_AB R49, RZ, R49 ;  /* 0x00000031ff31723e */ /* 0x000fe400000010ff */
[----:B------:R-:W-:Y:S02]  /*3e10*/  ISETP.GT.AND P2, PT, R3, 0x8, P2 ;  /* 0x000000080300780c */ /* 0x000fe40001744270 */
[----:B------:R-:W-:Y:S02]  /*3e20*/  F2FP.BF16.F32.PACK_AB R50, RZ, R50 ;  /* 0x00000032ff32723e */ /* 0x000fe400000010ff */
[----:B------:R-:W-:Y:S02]  /*3e30*/  F2FP.BF16.F32.PACK_AB R51, RZ, R51 ;  /* 0x00000033ff33723e */ /* 0x000fe400000010ff */
[----:B------:R-:W-:Y:S01]  /*3e40*/  F2FP.BF16.F32.PACK_AB R52, RZ, R52 ;  /* 0x00000034ff34723e */ /* 0x000fe200000010ff */
[----:B0-----:R-:W-:Y:S01]  /*3e50*/  @P5 IMAD.MOV.U32 R4, RZ, RZ, R8 ;  /* 0x000000ffff045224 */ /* 0x001fe200078e0008 */
[----:B------:R-:W-:Y:S01]  /*3e60*/  F2FP.BF16.F32.PACK_AB R53, RZ, R53 ;  /* 0x00000035ff35723e */ /* 0x000fe200000010ff */
[----:B------:R-:W-:Y:S01]  /*3e70*/  @P5 IMAD.MOV.U32 R5, RZ, RZ, R9 ;  /* 0x000000ffff055224 */ /* 0x000fe200078e0009 */
[----:B------:R-:W-:-:S02]  /*3e80*/  F2FP.BF16.F32.PACK_AB R54, RZ, R54 ;  /* 0x00000036ff36723e */ /* 0x000fc400000010ff */
[----:B------:R-:W-:Y:S02]  /*3e90*/  F2FP.BF16.F32.PACK_AB R55, RZ, R55 ;  /* 0x00000037ff37723e */ /* 0x000fe400000010ff */
[----:B------:R0:W-:Y:S01]  /*3ea0*/  @P5 STG.E.U16 desc[UR36][R4.64+0x52], R47 ;  /* 0x0000522f04005986 */ /* 0x0001e2000c101524 */
[C---:B------:R-:W-:Y:S02]  /*3eb0*/  ISETP.GT.AND P5, PT, R3.reuse, RZ, P3 ;  /* 0x000000ff0300720c */ /* 0x040fe40001fa4270 */
[----:B------:R-:W-:-:S11]  /*3ec0*/  ISETP.GT.AND P3, PT, R3, 0x8, P3 ;  /* 0x000000080300780c */ /* 0x000fd60001f64270 */
[----:B0-----:R-:W-:Y:S02]  /*3ed0*/  @P5 IMAD.MOV.U32 R4, RZ, RZ, R6 ;  /* 0x000000ffff045224 */ /* 0x001fe400078e0006 */
[----:B------:R-:W-:-:S05]  /*3ee0*/  @P5 IMAD.MOV.U32 R5, RZ, RZ, R7 ;  /* 0x000000ffff055224 */ /* 0x000fca00078e0007 */
[----:B------:R0:W-:Y:S01]  /*3ef0*/  @P5 STG.E.U16 desc[UR36][R4.64+0x60], R48 ;  /* 0x0000603004005986 */ /* 0x0001e2000c101524 */
[C---:B------:R-:W-:Y:S02]  /*3f00*/  ISETP.GT.AND P5, PT, R3.reuse, RZ, P0 ;  /* 0x000000ff0300720c */ /* 0x040fe400007a4270 */
[----:B------:R-:W-:Y:S01]  /*3f10*/  ISETP.GT.AND P0, PT, R3, 0x8, P0 ;  /* 0x000000080300780c */ /* 0x000fe20000704270 */
[----:B0-----:R-:W-:Y:S02]  /*3f20*/  @P4 IMAD.MOV.U32 R4, RZ, RZ, R6 ;  /* 0x000000ffff044224 */ /* 0x001fe400078e0006 */
[----:B------:R-:W-:-:S05]  /*3f30*/  @P4 IMAD.MOV.U32 R5, RZ, RZ, R7 ;  /* 0x000000ffff054224 */ /* 0x000fca00078e0007 */
[----:B------:R0:W-:Y:S01]  /*3f40*/  @P4 STG.E.U16 desc[UR36][R4.64+0x62], R49 ;  /* 0x0000623104004986 */ /* 0x0001e2000c101524 */
[C---:B------:R-:W-:Y:S02]  /*3f50*/  ISETP.GT.AND P4, PT, R3.reuse, RZ, P1 ;  /* 0x000000ff0300720c */ /* 0x040fe40000f84270 */
[----:B------:R-:W-:Y:S01]  /*3f60*/  ISETP.GT.AND P1, PT, R3, 0x8, P1 ;  /* 0x000000080300780c */ /* 0x000fe20000f24270 */
[----:B0-----:R-:W-:Y:S02]  /*3f70*/  @P3 IMAD.MOV.U32 R4, RZ, RZ, R8 ;  /* 0x000000ffff043224 */ /* 0x001fe400078e0008 */
[----:B------:R-:W-:-:S05]  /*3f80*/  @P3 IMAD.MOV.U32 R5, RZ, RZ, R9 ;  /* 0x000000ffff053224 */ /* 0x000fca00078e0009 */
[----:B------:R0:W-:Y:S02]  /*3f90*/  @P3 STG.E.U16 desc[UR36][R4.64+0x60], R50 ;  /* 0x0000603204003986 */ /* 0x0001e4000c101524 */
[----:B0-----:R-:W-:Y:S02]  /*3fa0*/  @P2 IMAD.MOV.U32 R4, RZ, RZ, R8 ;  /* 0x000000ffff042224 */ /* 0x001fe400078e0008 */
[----:B------:R-:W-:-:S05]  /*3fb0*/  @P2 IMAD.MOV.U32 R5, RZ, RZ, R9 ;  /* 0x000000ffff052224 */ /* 0x000fca00078e0009 */
[----:B------:R0:W-:Y:S02]  /*3fc0*/  @P2 STG.E.U16 desc[UR36][R4.64+0x62], R51 ;  /* 0x0000623304002986 */ /* 0x0001e4000c101524 */
[----:B0-----:R-:W-:Y:S02]  /*3fd0*/  @P4 IMAD.MOV.U32 R4, RZ, RZ, R6 ;  /* 0x000000ffff044224 */ /* 0x001fe400078e0006 */
[----:B------:R-:W-:-:S05]  /*3fe0*/  @P4 IMAD.MOV.U32 R5, RZ, RZ, R7 ;  /* 0x000000ffff054224 */ /* 0x000fca00078e0007 */
[----:B------:R0:W-:Y:S04]  /*3ff0*/  @P4 STG.E.U16 desc[UR36][R4.64+0x70], R52 ;  /* 0x0000703404004986 */ /* 0x0001e8000c101524 */
[----:B------:R1:W-:Y:S01]  /*4000*/  @P5 STG.E.U16 desc[UR36][R6.64+0x72], R53 ;  /* 0x0000723506005986 */ /* 0x0003e2000c101524 */
[----:B0-----:R-:W-:Y:S02]  /*4010*/  @P1 IMAD.MOV.U32 R4, RZ, RZ, R8 ;  /* 0x000000ffff041224 */ /* 0x001fe400078e0008 */
[----:B------:R-:W-:-:S05]  /*4020*/  @P1 IMAD.MOV.U32 R5, RZ, RZ, R9 ;  /* 0x000000ffff051224 */ /* 0x000fca00078e0009 */
[----:B------:R1:W-:Y:S04]  /*4030*/  @P1 STG.E.U16 desc[UR36][R4.64+0x70], R54 ;  /* 0x0000703604001986 */ /* 0x0003e8000c101524 */
[----:B------:R1:W-:Y:S02]  /*4040*/  @P0 STG.E.U16 desc[UR36][R8.64+0x72], R55 ;  /* 0x0000723708000986 */ /* 0x0003e4000c101524 */
.L_x_91:
[----:B------:R-:W-:Y:S05]  /*4050*/  BSYNC B0 ;  /* 0x0000000000007941 */ /* 0x000fea0003800000 */
.L_x_29:
[----:B------:R-:W-:Y:S01]  /*4060*/  ULDC UR4, c[0x0][0xc] ;  /* 0x0000030000047ab9 */ /* 0x000fe20000000800 */
[----:B------:R-:W-:Y:S01]  /*4070*/  ULDC UR5, c[0x0][0x10] ;  /* 0x0000040000057ab9 */ /* 0x000fe20000000800 */
[----:B------:R-:W0:Y:S01]  /*4080*/  LDC R3, c[0x0][0x14] ;  /* 0x00000500ff037b82 */ /* 0x000e220000000800 */
[----:B------:R-:W-:Y:S01]  /*4090*/  UIMAD.WIDE.U32 UR4, UR4, UR5, URZ ;  /* 0x00000005040472a5 */ /* 0x000fe2000f8e003f */
[----:B------:R-:W-:Y:S02]  /*40a0*/  IMAD.MOV.U32 R59, RZ, RZ, -0x1 ;  /* 0xffffffffff3b7424 */ /* 0x000fe400078e00ff */
[----:B------:R-:W-:-:S03]  /*40b0*/  IMAD.MOV.U32 R57, RZ, RZ, -0x1 ;  /* 0xffffffffff397424 */ /* 0x000fc600078e00ff */
[----:B0-----:R-:W-:-:S04]  /*40c0*/  IMAD.WIDE.U32 R16, R3, UR4, R16 ;  /* 0x0000000403107c25 */ /* 0x001fc8000f8e0010 */
[----:B------:R-:W-:Y:S01]  /*40d0*/  IMAD R3, R3, UR5, RZ ;  /* 0x0000000503037c24 */ /* 0x000fe2000f8e02ff */
[----:B------:R-:W-:Y:S02]  /*40e0*/  ULDC.64 UR4, c[0x0][0x650] ;  /* 0x0001940000047ab9 */ /* 0x000fe40000000a00 */
[----:B------:R-:W-:Y:S01]  /*40f0*/  ISETP.GE.U32.AND P0, PT, R16, UR4, PT ;  /* 0x0000000410007c0c */ /* 0x000fe2000bf06070 */
[--C-:B------:R-:W-:Y:S01]  /*4100*/  IMAD.IADD R17, R17, 0x1, R3.reuse ;  /* 0x0000000111117824 */ /* 0x100fe200078e0203 */
[----:B------:R-:W-:-:S04]  /*4110*/  PRMT R3, RZ, 0x7610, R3 ;  /* 0x00007610ff037816 */ /* 0x000fc80000000003 */
[----:B------:R-:W-:-:S13]  /*4120*/  ISETP.GE.U32.AND.EX P0, PT, R17, UR5, PT, P0 ;  /* 0x0000000511007c0c */ /* 0x000fda000bf06100 */
[----:B------:R-:W-:Y:S05]  /*4130*/  @P0 BRA `(.L_x_92) ;  /* 0x0000000400640947 */ /* 0x000fea0003800000 */
[----:B---3--:R-:W0:Y:S01]  /*4140*/  S2R R12, SR_CTAID.X ;  /* 0x00000000000c7919 */ /* 0x008e220000002500 */
[----:B-12-4-:R-:W1:Y:S01]  /*4150*/  LDC.64 R10, c[0x0][0x628] ;  /* 0x00018a00ff0a7b82 */ /* 0x016e620000000a00 */
[----:B------:R-:W-:Y:S01]  /*4160*/  ULDC UR4, c[0x0][0x150] ;  /* 0x0000540000047ab9 */ /* 0x000fe20000000800 */
[----:B------:R-:W-:Y:S01]  /*4170*/  IMAD.MOV.U32 R8, RZ, RZ, R16 ;  /* 0x000000ffff087224 */ /* 0x000fe200078e0010 */
[----:B-----5:R-:W2:Y:S01]  /*4180*/  S2R R24, SR_CTAID.Y ;  /* 0x0000000000187919 */ /* 0x020ea20000002600 */
[----:B------:R-:W-:-:S04]  /*4190*/  IMAD.MOV.U32 R9, RZ, RZ, R17 ;  /* 0x000000ffff097224 */ /* 0x000fc800078e0011 */
[----:B------:R-:W3:Y:S08]  /*41a0*/  LDC R21, c[0x0][0x144] ;  /* 0x00005100ff157b82 */ /* 0x000ef00000000800 */
[----:B------:R-:W4:Y:S08]  /*41b0*/  LDC R0, c[0x0][0x630] ;  /* 0x00018c00ff007b82 */ /* 0x000f300000000800 */
[----:B------:R-:W2:Y:S01]  /*41c0*/  LDC.64 R14, c[0x0][0x620] ;  /* 0x00018800ff0e7b82 */ /* 0x000ea20000000a00 */
[----:B-1----:R-:W-:-:S04]  /*41d0*/  ISETP.NE.U32.AND P0, PT, R10, RZ, PT ;  /* 0x000000ff0a00720c */ /* 0x002fc80003f05070 */
[----:B------:R-:W-:Y:S02]  /*41e0*/  ISETP.NE.AND.EX P0, PT, R11, RZ, PT, P0 ;  /* 0x000000ff0b00720c */ /* 0x000fe40003f05300 */
[----:B0-----:R-:W-:-:S05]  /*41f0*/  I2FP.F32.U32 R3, R12 ;  /* 0x0000000c00037245 */ /* 0x001fca0000201000 */
[----:B------:R-:W-:-:S04]  /*4200*/  FMUL R3, R3, UR4 ;  /* 0x0000000403037c20 */ /* 0x000fc80008400000 */
[----:B------:R0:W1:Y:S02]  /*4210*/  F2I.U32.TRUNC.NTZ R20, R3 ;  /* 0x0000000300147305 */ /* 0x000064000020f000 */
[----:B---34-:R-:W-:Y:S05]  /*4220*/  @!P0 BRA `(.L_x_93) ;  /* 0x0000000000288947 */ /* 0x018fea0003800000 */
[----:B0-----:R-:W0:Y:S02]  /*4230*/  LDC R3, c[0x0][0x634] ;  /* 0x00018d00ff037b82 */ /* 0x001e240000000800 */
        /* <DEDUP_REMOVED lines=9> */
.L_x_93:
[----:B------:R-:W3:Y:S01]  /*42d0*/  LDC.64 R28, c[0x0][0x640] ;  /* 0x00019000ff1c7b82 */ /* 0x000ee20000000a00 */
[-CC-:B------:R-:W-:Y:S01]  /*42e0*/  SHF.R.U64 R57, R8, R0.reuse, R9.reuse ;  /* 0x0000000008397219 */ /* 0x180fe20000001209 */
[----:B-1----:R-:W-:Y:S01]  /*42f0*/  IMAD.MOV R20, RZ, RZ, -R20 ;  /* 0x000000ffff147224 */ /* 0x002fe200078e0a14 */
[----:B------:R-:W-:Y:S01]  /*4300*/  SHF.R.U32.HI R0, RZ, R0, R9 ;  /* 0x00000000ff007219 */ /* 0x000fe20000011609 */
[----:B------:R-:W-:Y:S01]  /*4310*/  ULDC UR4, c[0x0][0x154] ;  /* 0x0000550000047ab9 */ /* 0x000fe20000000800 */
[----:B0-----:R-:W-:Y:S01]  /*4320*/  IADD3 R3, P0, RZ, -R57, RZ ;  /* 0x80000039ff037210 */ /* 0x001fe20007f1e0ff */
[----:B------:R-:W-:Y:S02]  /*4330*/  IMAD R21, R21, R20, R12 ;  /* 0x0000001415157224 */ /* 0x000fe400078e020c */
[----:B------:R-:W0:Y:S01]  /*4340*/  LDC R6, c[0x0][0x618] ;  /* 0x00018600ff067b82 */ /* 0x000e220000000800 */
[----:B------:R-:W-:Y:S02]  /*4350*/  IMAD.MOV.U32 R7, RZ, RZ, 0x1 ;  /* 0x00000001ff077424 */ /* 0x000fe400078e00ff */
[----:B------:R-:W-:-:S04]  /*4360*/  IMAD.X R5, RZ, RZ, ~R0, P0 ;  /* 0x000000ffff057224 */ /* 0x000fc800000e0e00 */
[-C--:B--2---:R-:W-:Y:S01]  /*4370*/  IMAD R0, R5, R14.reuse, RZ ;  /* 0x0000000e05007224 */ /* 0x084fe200078e02ff */
[----:B------:R-:W1:Y:S01]  /*4380*/  LDC R8, c[0x0][0x608] ;  /* 0x00018200ff087b82 */ /* 0x000e620000000800 */
[----:B------:R-:W-:-:S04]  /*4390*/  IMAD.WIDE.U32 R4, R3, R14, R16 ;  /* 0x0000000e03047225 */ /* 0x000fc800078e0010 */
[----:B------:R-:W-:Y:S01]  /*43a0*/  IMAD R3, R3, R15, R0 ;  /* 0x0000000f03037224 */ /* 0x000fe200078e0200 */
[----:B------:R-:W-:Y:S02]  /*43b0*/  I2FP.F32.U32 R0, R24 ;  /* 0x0000001800007245 */ /* 0x000fe40000201000 */
[----:B------:R-:W2:Y:S01]  /*43c0*/  LDC R26, c[0x0][0x658] ;  /* 0x00019600ff1a7b82 */ /* 0x000ea20000000800 */
[----:B------:R-:W-:Y:S01]  /*43d0*/  IMAD.IADD R3, R5, 0x1, R3 ;  /* 0x0000000105037824 */ /* 0x000fe200078e0203 */
[----:B---3--:R-:W-:Y:S01]  /*43e0*/  ISETP.NE.U32.AND P0, PT, R28, RZ, PT ;  /* 0x000000ff1c00720c */ /* 0x008fe20003f05070 */
[----:B------:R-:W-:Y:S01]  /*43f0*/  FMUL R0, R0, UR4 ;  /* 0x0000000400007c20 */ /* 0x000fe20008400000 */
[----:B------:R-:W-:Y:S02]  /*4400*/  IMAD.MOV.U32 R5, RZ, RZ, -0x1 ;  /* 0xffffffffff057424 */ /* 0x000fe400078e00ff */
[----:B------:R-:W-:Y:S01]  /*4410*/  ISETP.NE.AND.EX P0, PT, R29, RZ, PT, P0 ;  /* 0x000000ff1d00720c */ /* 0x000fe20003f05300 */
[----:B------:R3:W4:Y:S01]  /*4420*/  F2I.U32.TRUNC.NTZ R13, R0 ;  /* 0x00000000000d7305 */ /* 0x000722000020f000 */
[----:B------:R-:W3:Y:S01]  /*4430*/  LDC R15, c[0x0][0x148] ;  /* 0x00005200ff0f7b82 */ /* 0x000ee20000000800 */
[----:B0-----:R-:W-:-:S02]  /*4440*/  SHF.R.U64 R12, R4, R6, R3 ;  /* 0x00000006040c7219 */ /* 0x001fc40000001203 */
[----:B------:R-:W-:-:S05]  /*4450*/  SHF.R.U32.HI R3, RZ, R6, R3 ;  /* 0x00000006ff037219 */ /* 0x000fca0000011603 */
[----:B------:R-:W0:Y:S01]  /*4460*/  LDC R20, c[0x0][0x600] ;  /* 0x00018000ff147b82 */ /* 0x000e220000000800 */
[-CC-:B-1----:R-:W-:Y:S02]  /*4470*/  SHF.R.U64 R10, R12, R8.reuse, R3.reuse ;  /* 0x000000080c0a7219 */ /* 0x182fe40000001203 */
[----:B------:R-:W-:-:S05]  /*4480*/  SHF.R.U32.HI R3, RZ, R8, R3 ;  /* 0x00000008ff037219 */ /* 0x000fca0000011603 */
[----:B------:R-:W1:Y:S01]  /*4490*/  LDC R27, c[0x0][0x648] ;  /* 0x00019200ff1b7b82 */ /* 0x000e620000000800 */
[-C--:B--2---:R-:W-:Y:S02]  /*44a0*/  SHF.L.U32 R4, R5, R26.reuse, RZ ;  /* 0x0000001a05047219 */ /* 0x084fe400000006ff */
[-CC-:B------:R-:W-:Y:S02]  /*44b0*/  SHF.R.U64 R14, R10, R26.reuse, R3.reuse ;  /* 0x0000001a0a0e7219 */ /* 0x180fe40000001203 */
[----:B------:R-:W-:Y:S02]  /*44c0*/  SHF.R.U32.HI R5, RZ, R26, R3 ;  /* 0x0000001aff057219 */ /* 0x000fe40000011603 */
[----:B------:R-:W-:Y:S01]  /*44d0*/  LOP3.LUT R25, RZ, R4, RZ, 0x33, !PT ;  /* 0x00000004ff197212 */ /* 0x000fe200078e33ff */
[----:B------:R-:W2:Y:S01]  /*44e0*/  LDC R30, c[0x0][0x638] ;  /* 0x00018e00ff1e7b82 */ /* 0x000ea20000000800 */
[----:B------:R-:W-:Y:S01]  /*44f0*/  SHF.L.U32 R26, R7, R26, RZ ;  /* 0x0000001a071a7219 */ /* 0x000fe200000006ff */
[----:B------:R-:W-:-:S06]  /*4500*/  IMAD.MOV.U32 R4, RZ, RZ, R14 ;  /* 0x000000ffff047224 */ /* 0x000fcc00078e000e */
[----:B------:R-:W0:Y:S01]  /*4510*/  LDC R31, c[0x0][0x610] ;  /* 0x00018400ff1f7b82 */ /* 0x000e220000000800 */
[----:B----4-:R-:W-:Y:S05]  /*4520*/  @!P0 BRA `(.L_x_94) ;  /* 0x0000000000288947 */ /* 0x010fea0003800000 */
[----:B------:R-:W4:Y:S02]  /*4530*/  LDC R3, c[0x0][0x64c] ;  /* 0x00019300ff037b82 */ /* 0x000f240000000800 */
[----:B----4-:R-:W-:-:S05]  /*4540*/  IADD3 R3, P0, R14, R3, RZ ;  /* 0x000000030e037210 */ /* 0x010fca0007f1e0ff */
        /* <DEDUP_REMOVED lines=8> */
.L_x_94:
[----:B------:R-:W-:Y:S01]  /*45d0*/  ISETP.NE.AND P0, PT, R2, 0x1, PT ;  /* 0x000000010200780c */ /* 0x000fe20003f05270 */
[----:B0-----:R-:W-:Y:S01]  /*45e0*/  VIADD R7, R20, 0xffffffff ;  /* 0xffffffff14077836 */ /* 0x001fe20000000000 */
[----:B-1-3--:R-:W-:Y:S01]  /*45f0*/  SHF.R.U64 R0, R4, R27, R5 ;  /* 0x0000001b04007219 */ /* 0x00afe20000001205 */
[----:B------:R-:W-:Y:S01]  /*4600*/  IMAD.MOV R13, RZ, RZ, -R13 ;  /* 0x000000ffff0d7224 */ /* 0x000fe200078e0a0d */
[----:B------:R-:W-:Y:S01]  /*4610*/  LOP3.LUT R5, R10, R25, RZ, 0xc0, !PT ;  /* 0x000000190a057212 */ /* 0x000fe200078ec0ff */
[----:B------:R-:W-:Y:S01]  /*4620*/  IMAD.MOV.U32 R4, RZ, RZ, 0x1 ;  /* 0x00000001ff047424 */ /* 0x000fe200078e00ff */
[----:B------:R-:W-:Y:S01]  /*4630*/  LOP3.LUT R12, R12, R7, RZ, 0xc0, !PT ;  /* 0x000000070c0c7212 */ /* 0x000fe200078ec0ff */
[----:B------:R-:W-:Y:S02]  /*4640*/  IMAD.MOV R3, RZ, RZ, -R0 ;  /* 0x000000ffff037224 */ /* 0x000fe400078e0a00 */
[----:B------:R-:W-:Y:S02]  /*4650*/  IMAD R0, R26, R0, R5 ;  /* 0x000000001a007224 */ /* 0x000fe400078e0205 */
[----:B--2---:R-:W-:-:S02]  /*4660*/  IMAD R3, R3, R30, R14 ;  /* 0x0000001e03037224 */ /* 0x004fc400078e020e */
[----:B------:R-:W-:Y:S02]  /*4670*/  @P0 IMAD R21, R15, R13, R24 ;  /* 0x0000000d0f150224 */ /* 0x000fe400078e0218 */
[----:B------:R-:W-:Y:S01]  /*4680*/  IMAD R5, R3, R20, R12 ;  /* 0x0000001403057224 */ /* 0x000fe200078e020c */
[----:B------:R-:W-:Y:S01]  /*4690*/  PRMT R3, R4, 0x7610, R3 ;  /* 0x0000761004037816 */ /* 0x000fe20000000003 */
[----:B------:R-:W-:-:S05]  /*46a0*/  IMAD R0, R0, R31, R21 ;  /* 0x0000001f00007224 */ /* 0x000fca00078e0215 */
[----:B------:R-:W-:Y:S02]  /*46b0*/  SEL R59, R5, R0, !P0 ;  /* 0x00000000053b7207 */ /* 0x000fe40004000000 */
[----:B------:R-:W-:-:S07]  /*46c0*/  SEL R0, R0, R5, !P0 ;  /* 0x0000000500007207 */ /* 0x000fce0004000000 */
.L_x_92:
[----:B------:R-:W-:Y:S01]  /*46d0*/  LOP3.LUT P0, RZ, R3, 0xff, RZ, 0xc0, !PT ;  /* 0x000000ff03ff7812 */ /* 0x000fe2000780c0ff */
[----:B------:R-:W-:-:S12]  /*46e0*/  IMAD.MOV.U32 R58, RZ, RZ, R0 ;  /* 0x000000ffff3a7224 */ /* 0x000fd800078e0000 */
[----:B------:R-:W-:Y:S05]  /*46f0*/  @P0 BRA `(.L_x_95) ;  /* 0xffffffc800400947 */ /* 0x000fea000383ffff */
[----:B------:R-:W-:Y:S05]  /*4700*/  EXIT ;  /* 0x000000000000794d */ /* 0x000fea0003800000 */
.L_x_4:
[----:B0-----:R-:W-:Y:S01]  /*4710*/  ULDC.64 UR4, c[0x0][0x650] ;  /* 0x0001940000047ab9 */ /* 0x001fe20000000a00 */
        /* <DEDUP_REMOVED lines=25> */
.L_x_97:
[--C-:B------:R-:W-:Y:S01]  /*48b0*/  SHF.R.U64 R12, R10, R14, R11.reuse ;  /* 0x0000000e0a0c7219 */ /* 0x100fe2000000120b */
[----:B------:R-:W0:Y:S01]  /*48c0*/  LDC R22, c[0x0][0x618] ;  /* 0x00018600ff167b82 */ /* 0x000e220000000800 */
[----:B------:R-:W-:Y:S01]  /*48d0*/  I2FP.F32.U32 R6, R4 ;  /* 0x0000000400067245 */ /* 0x000fe20000201000 */
[----:B------:R-:W-:Y:S01]  /*48e0*/  ULDC UR4, c[0x0][0x150] ;  /* 0x0000540000047ab9 */ /* 0x000fe20000000800 */
[----:B------:R-:W-:Y:S02]  /*48f0*/  SHF.R.U32.HI R5, RZ, R14, R11 ;  /* 0x0000000eff057219 */ /* 0x000fe4000001160b */
[----:B------:R-:W-:Y:S01]  /*4900*/  IADD3 R9, P0, RZ, -R12, RZ ;  /* 0x8000000cff097210 */ /* 0x000fe20007f1e0ff */
[----:B------:R-:W-:Y:S01]  /*4910*/  FMUL R11, R6, UR4 ;  /* 0x00000004060b7c20 */ /* 0x000fe20008400000 */
[----:B------:R-:W-:Y:S01]  /*4920*/  ULDC UR4, c[0x0][0x154] ;  /* 0x0000550000047ab9 */ /* 0x000fe20000000800 */
[----:B------:R-:W1:Y:S02]  /*4930*/  LDC.64 R24, c[0x0][0x640] ;  /* 0x00019000ff187b82 */ /* 0x000e640000000a00 */
[----:B------:R-:W-:-:S02]  /*4940*/  IMAD.X R5, RZ, RZ, ~R5, P0 ;  /* 0x000000ffff057224 */ /* 0x000fc400000e0e05 */
[----:B------:R-:W2:Y:S01]  /*4950*/  F2I.U32.TRUNC.NTZ R11, R11 ;  /* 0x0000000b000b7305 */ /* 0x000ea2000020f000 */
[----:B------:R-:W-:-:S03]  /*4960*/  IMAD.WIDE.U32 R6, R9, R20, R16 ;  /* 0x0000001409067225 */ /* 0x000fc600078e0010 */
[----:B------:R-:W3:Y:S01]  /*4970*/  LDC R13, c[0x0][0x144] ;  /* 0x00005100ff0d7b82 */ /* 0x000ee20000000800 */
[----:B------:R-:W-:-:S04]  /*4980*/  IMAD R8, R5, R20, RZ ;  /* 0x0000001405087224 */ /* 0x000fc800078e02ff */
[----:B------:R-:W-:Y:S02]  /*4990*/  IMAD R5, R9, R21, R8 ;  /* 0x0000001509057224 */ /* 0x000fe400078e0208 */
[----:B------:R-:W-:Y:S01]  /*49a0*/  IMAD.MOV.U32 R8, RZ, RZ, -0x1 ;  /* 0xffffffffff087424 */ /* 0x000fe200078e00ff */
[----:B------:R-:W4:Y:S01]  /*49b0*/  LDC R14, c[0x0][0x608] ;  /* 0x00018200ff0e7b82 */ /* 0x000f220000000800 */
[----:B------:R-:W-:Y:S01]  /*49c0*/  IMAD.IADD R5, R7, 0x1, R5 ;  /* 0x0000000107057824 */ /* 0x000fe200078e0205 */
[----:B------:R-:W-:-:S04]  /*49d0*/  I2FP.F32.U32 R7, R3 ;  /* 0x0000000300077245 */ /* 0x000fc80000201000 */
[-C--:B0-----:R-:W-:Y:S01]  /*49e0*/  SHF.R.U64 R10, R6, R22.reuse, R5 ;  /* 0x00000016060a7219 */ /* 0x081fe20000001205 */
[----:B--2---:R-:W-:Y:S01]  /*49f0*/  IMAD.MOV R6, RZ, RZ, -R11 ;  /* 0x000000ffff067224 */ /* 0x004fe200078e0a0b */
[----:B------:R-:W0:Y:S01]  /*4a00*/  LDC R9, c[0x0][0x658] ;  /* 0x00019600ff097b82 */ /* 0x000e220000000800 */
[----:B-1----:R-:W-:Y:S01]  /*4a10*/  ISETP.NE.U32.AND P0, PT, R24, RZ, PT ;  /* 0x000000ff1800720c */ /* 0x002fe20003f05070 */
[----:B------:R-:W-:Y:S01]  /*4a20*/  FMUL R7, R7, UR4 ;  /* 0x0000000407077c20 */ /* 0x000fe20008400000 */
[----:B------:R-:W-:Y:S02]  /*4a30*/  SHF.R.U32.HI R5, RZ, R22, R5 ;  /* 0x00000016ff057219 */ /* 0x000fe40000011605 */
[----:B------:R-:W-:-:S03]  /*4a40*/  ISETP.NE.AND.EX P0, PT, R25, RZ, PT, P0 ;  /* 0x000000ff1900720c */ /* 0x000fc60003f05300 */
[----:B------:R-:W1:Y:S01]  /*4a50*/  LDC R20, c[0x0][0x148] ;  /* 0x00005200ff147b82 */ /* 0x000e620000000800 */
[----:B---3--:R-:W-:Y:S02]  /*4a60*/  IMAD R23, R13, R6, R4 ;  /* 0x000000060d177224 */ /* 0x008fe400078e0204 */
[----:B------:R-:W-:-:S05]  /*4a70*/  IMAD.MOV.U32 R6, RZ, RZ, 0x1 ;  /* 0x00000001ff067424 */ /* 0x000fca00078e00ff */
[----:B------:R-:W2:Y:S01]  /*4a80*/  LDC R21, c[0x0][0x600] ;  /* 0x00018000ff157b82 */ /* 0x000ea20000000800 */
[-CC-:B----4-:R-:W-:Y:S02]  /*4a90*/  SHF.R.U64 R13, R10, R14.reuse, R5.reuse ;  /* 0x0000000e0a0d7219 */ /* 0x190fe40000001205 */
[----:B------:R-:W-:Y:S02]  /*4aa0*/  SHF.R.U32.HI R4, RZ, R14, R5 ;  /* 0x0000000eff047219 */ /* 0x000fe40000011605 */
[----:B------:R3:W4:Y:S03]  /*4ab0*/  F2I.U32.TRUNC.NTZ R14, R7 ;  /* 0x00000007000e7305 */ /* 0x000726000020f000 */
[----:B------:R-:W1:Y:S01]  /*4ac0*/  LDC R26, c[0x0][0x648] ;  /* 0x00019200ff1a7b82 */ /* 0x000e620000000800 */
[-C--:B0-----:R-:W-:Y:S02]  /*4ad0*/  SHF.R.U64 R15, R13, R9.reuse, R4 ;  /* 0x000000090d0f7219 */ /* 0x081fe40000001204 */
[----:B------:R-:W-:-:S02]  /*4ae0*/  SHF.L.U32 R8, R8, R9, RZ ;  /* 0x0000000908087219 */ /* 0x000fc400000006ff */
[-C--:B------:R-:W-:Y:S01]  /*4af0*/  SHF.R.U32.HI R5, RZ, R9.reuse, R4 ;  /* 0x00000009ff057219 */ /* 0x080fe20000011604 */
[----:B------:R-:W-:Y:S01]  /*4b00*/  IMAD.MOV.U32 R4, RZ, RZ, R15 ;  /* 0x000000ffff047224 */ /* 0x000fe200078e000f */
[----:B------:R-:W-:Y:S01]  /*4b10*/  SHF.L.U32 R22, R6, R9, RZ ;  /* 0x0000000906167219 */ /* 0x000fe200000006ff */
[----:B------:R-:W0:Y:S01]  /*4b20*/  LDC R27, c[0x0][0x638] ;  /* 0x00018e00ff1b7b82 */ /* 0x000e220000000800 */
[----:B------:R-:W-:-:S07]  /*4b30*/  LOP3.LUT R28, RZ, R8, RZ, 0x33, !PT ;  /* 0x00000008ff1c7212 */ /* 0x000fce00078e33ff */
        /* <DEDUP_REMOVED lines=12> */
.L_x_98:
[----:B------:R-:W-:Y:S01]  /*4c00*/  ISETP.NE.AND P0, PT, R2, 0x1, PT ;  /* 0x000000010200780c */ /* 0x000fe20003f05270 */
[----:B--2---:R-:W-:Y:S01]  /*4c10*/  VIADD R7, R21, 0xffffffff ;  /* 0xffffffff15077836 */ /* 0x004fe20000000000 */
[----:B-1----:R-:W-:Y:S01]  /*4c20*/  SHF.R.U64 R5, R4, R26, R5 ;  /* 0x0000001a04057219 */ /* 0x002fe20000001205 */
[----:B------:R-:W-:Y:S01]  /*4c30*/  IMAD.MOV R14, RZ, RZ, -R14 ;  /* 0x000000ffff0e7224 */ /* 0x000fe200078e0a0e */
[----:B------:R-:W-:Y:S01]  /*4c40*/  LOP3.LUT R4, R13, R28, RZ, 0xc0, !PT ;  /* 0x0000001c0d047212 */ /* 0x000fe200078ec0ff */
[----:B------:R-:W-:Y:S01]  /*4c50*/  IMAD.MOV.U32 R8, RZ, RZ, R12 ;  /* 0x000000ffff087224 */ /* 0x000fe200078e000c */
[----:B------:R-:W-:Y:S01]  /*4c60*/  LOP3.LUT R10, R10, R7, RZ, 0xc0, !PT ;  /* 0x000000070a0a7212 */ /* 0x000fe200078ec0ff */
[----:B------:R-:W-:Y:S02]  /*4c70*/  IMAD.MOV R6, RZ, RZ, -R5 ;  /* 0x000000ffff067224 */ /* 0x000fe400078e0a05 */
[----:B------:R-:W-:-:S04]  /*4c80*/  IMAD R4, R22, R5, R4 ;  /* 0x0000000516047224 */ /* 0x000fc800078e0204 */
[----:B------:R-:W-:Y:S02]  /*4c90*/  @P0 IMAD R23, R20, R14, R3 ;  /* 0x0000000e14170224 */ /* 0x000fe400078e0203 */
[----:B0-----:R-:W-:Y:S02]  /*4ca0*/  IMAD R3, R6, R27, R15 ;  /* 0x0000001b06037224 */ /* 0x001fe400078e020f */
[----:B------:R-:W-:Y:S02]  /*4cb0*/  IMAD R7, R4, R29, R23 ;  /* 0x0000001d04077224 */ /* 0x000fe400078e0217 */
[----:B------:R-:W-:Y:S02]  /*4cc0*/  IMAD R4, R3, R21, R10 ;  /* 0x0000001503047224 */ /* 0x000fe400078e020a */
[----:B------:R-:W-:-:S03]  /*4cd0*/  IMAD.MOV.U32 R6, RZ, RZ, 0x1 ;  /* 0x00000001ff067424 */ /* 0x000fc600078e00ff */
[----:B------:R-:W-:Y:S02]  /*4ce0*/  SEL R9, R4, R7, !P0 ;  /* 0x0000000704097207 */ /* 0x000fe40004000000 */
[----:B------:R-:W-:-:S07]  /*4cf0*/  SEL R7, R7, R4, !P0 ;  /* 0x0000000407077207 */ /* 0x000fce0004000000 */
.L_x_96:
[----:B------:R-:W-:-:S08]  /*4d00*/  NOP ;  /* 0x0000000000007918 */ /* 0x000fd00000000000 */
[----:B------:R-:W0:-:S00]  /*4d10*/  USETMAXREG.DEALLOC.CTAPOOL 0x28 ;  /* 0x00000028000079c8 */ /* 0x000e0000080e0500 */
[----:B0-----:R-:W-:-:S13]  /*4d20*/  ISETP.NE.AND P0, PT, R0, RZ, PT ;  /* 0x000000ff0000720c */ /* 0x001fda0003f05270 */
[----:B------:R-:W-:Y:S05]  /*4d30*/  @P0 EXIT ;  /* 0x000000000000094d */ /* 0x000fea0003800000 */
[----:B------:R-:W-:Y:S01]  /*4d40*/  LOP3.LUT P0, RZ, R6, 0xff, RZ, 0xc0, !PT ;  /* 0x000000ff06ff7812 */ /* 0x000fe2000780c0ff */
[----:B------:R-:W-:Y:S02]  /*4d50*/  IMAD.MOV.U32 R0, RZ, RZ, 0x1 ;  /* 0x00000001ff007424 */ /* 0x000fe400078e00ff */
[----:B------:R-:W-:-:S10]  /*4d60*/  IMAD.MOV.U32 R12, RZ, RZ, RZ ;  /* 0x000000ffff0c7224 */ /* 0x000fd400078e00ff */
[----:B------:R-:W-:Y:S05]  /*4d70*/  @!P0 BRA `(.L_x_99) ;  /* 0x0000000c00308947 */ /* 0x000fea0003800000 */
[----:B------:R-:W0:Y:S01]  /*4d80*/  LDC R0, c[0x0][0x28c] ;  /* 0x0000a300ff007b82 */ /* 0x000e220000000800 */
[----:B------:R-:W-:Y:S01]  /*4d90*/  ULDC UR5, c[0x0][0x600] ;  /* 0x0001800000057ab9 */ /* 0x000fe20000000800 */
[----:B------:R-:W-:Y:S01]  /*4da0*/  ULDC UR4, c[0x0][0xc] ;  /* 0x0000030000047ab9 */ /* 0x000fe20000000800 */
[----:B------:R-:W-:Y:S01]  /*4db0*/  UIADD3 UR16, UR5, -0x1, URZ ;  /* 0xffffffff05107890 */ /* 0x000fe2000fffe03f */
[C---:B------:R-:W-:Y:S01]  /*4dc0*/  LOP3.LUT P2, RZ, R18.reuse, 0x7f, RZ, 0xc0, !PT ;  /* 0x0000007f12ff7812 */ /* 0x040fe2000784c0ff */
[----:B------:R-:W-:Y:S01]  /*4dd0*/  ULDC UR6, c[0x0][0x658] ;  /* 0x0001960000067ab9 */ /* 0x000fe20000000800 */
[----:B------:R-:W-:Y:S01]  /*4de0*/  ULDC UR5, c[0x0][0x10] ;  /* 0x0000040000057ab9 */ /* 0x000fe20000000800 */
[----:B------:R-:W-:Y:S01]  /*4df0*/  UMOV UR7, 0xffffffff ;  /* 0xffffffff00077882 */ /* 0x000fe20000000000 */
[----:B------:R-:W-:Y:S01]  /*4e00*/  UMOV UR8, 0x1 ;  /* 0x0000000100087882 */ /* 0x000fe20000000000 */
[----:B------:R-:W-:Y:S01]  /*4e10*/  UIMAD.WIDE.U32 UR4, UR4, UR5, URZ ;  /* 0x00000005040472a5 */ /* 0x000fe2000f8e003f */
[----:B------:R-:W-:Y:S01]  /*4e20*/  LOP3.LUT P0, RZ, R18, 0x1f, RZ, 0xc0, !PT ;  /* 0x0000001f12ff7812 */ /* 0x000fe2000780c0ff */
[----:B------:R-:W-:Y:S01]  /*4e30*/  USHF.L.U32 UR7, UR7, UR6, URZ ;  /* 0x0000000607077299 */ /* 0x000fe2000800063f */
[----:B------:R-:W-:Y:S01]  /*4e40*/  BSSY B0, `(.L_x_99) ;  /* 0x00000bf000007945 */ /* 0x000fe20003800000 */
[----:B------:R-:W-:Y:S01]  /*4e50*/  USHF.L.U32 UR18, UR8, UR6, URZ ;  /* 0x0000000608127299 */ /* 0x000fe2000800063f */
[----:B------:R-:W-:Y:S01]  /*4e60*/  IMAD.MOV.U32 R13, RZ, RZ, 0x1 ;  /* 0x00000001ff0d7424 */ /* 0x000fe200078e00ff */
[----:B------:R-:W-:Y:S01]  /*4e70*/  LOP3.LUT R11, R19, 0x2, RZ, 0xfc, !PT ;  /* 0x00000002130b7812 */ /* 0x000fe200078efcff */
[----:B------:R-:W-:Y:S01]  /*4e80*/  ULDC UR6, c[0x0][0x14] ;  /* 0x0000050000067ab9 */ /* 0x000fe20000000800 */
[----:B------:R-:W-:Y:S01]  /*4e90*/  PLOP3.LUT P0, PT, P0, P2, PT, 0x8a, 0x0 ;  /* 0x000000000000781c */ /* 0x000fe20000705172 */
[----:B------:R-:W-:Y:S01]  /*4ea0*/  UIMAD.WIDE.U32 UR20, UR4, UR6, URZ ;  /* 0x00000006041472a5 */ /* 0x000fe2000f8e003f */
[----:B------:R-:W-:Y:S01]  /*4eb0*/  IMAD.MOV.U32 R12, RZ, RZ, RZ ;  /* 0x000000ffff0c7224 */ /* 0x000fe200078e00ff */
[----:B------:R-:W-:-:S02]  /*4ec0*/  UIMAD UR13, UR5, UR6, URZ ;  /* 0x00000006050d72a4 */ /* 0x000fc4000f8e023f */
[----:B------:R-:W-:Y:S01]  /*4ed0*/  ULOP3.LUT UR17, URZ, UR7, URZ, 0x33, !UPT ;  /* 0x000000073f117292 */ /* 0x000fe2000f8e333f */
[----:B0-----:R-:W-:Y:S01]  /*4ee0*/  VIADD R0, R0, 0x3f ;  /* 0x0000003f00007836 */ /* 0x001fe20000000000 */
[----:B------:R-:W-:Y:S01]  /*4ef0*/  UIADD3 UR13, UR21, UR13, URZ ;  /* 0x0000000d150d7290 */ /* 0x000fe2000fffe03f */
[----:B------:R-:W-:-:S03]  /*4f00*/  ULDC.64 UR22, c[0x0][0x198] ;  /* 0x0000660000167ab9 */ /* 0x000fc60000000a00 */
[----:B------:R-:W-:-:S04]  /*4f10*/  SHF.R.S32.HI R3, RZ, 0x1f, R0 ;  /* 0x0000001fff037819 */ /* 0x000fc80000011400 */
[----:B------:R-:W-:Y:S01]  /*4f20*/  LEA.HI R3, R3, R0, RZ, 0x6 ;  /* 0x0000000003037211 */ /* 0x000fe200078f30ff */
[----:B------:R-:W-:-:S03]  /*4f30*/  IMAD.MOV.U32 R0, RZ, RZ, 0x1 ;  /* 0x00000001ff007424 */ /* 0x000fc600078e00ff */
[----:B------:R-:W-:-:S05]  /*4f40*/  SHF.R.S32.HI R3, RZ, 0x6, R3 ;  /* 0x00000006ff037819 */ /* 0x000fca0000011403 */
[----:B------:R-:W-:-:S07]  /*4f50*/  VIADD R10, R3, 0x1 ;  /* 0x00000001030a7836 */ /* 0x000fce0000000000 */
.L_x_111:
[----:B------:R-:W-:-:S03]  /*4f60*/  UMOV UR4, 0xffffffff ;  /* 0xffffffff00047882 */ /* 0x000fc60000000000 */
[----:B------:R-:W-:Y:S05]  /*4f70*/  BRA.DIV UR4, `(.L_x_100) ;  /* 0x0000001204507947 */ /* 0x000fea000b800000 */
[----:B------:R-:W-:-:S13]  /*4f80*/  ELECT P6, URZ, PT ;  /* 0x00000000003f782f */ /* 0x000fda00038c0000 */
.L_x_127:
[----:B------:R-:W0:Y:S01]  /*4f90*/  LDC R4, c[0x0][0x28c] ;  /* 0x0000a300ff047b82 */ /* 0x000e220000000800 */
[----:B------:R-:W-:Y:S01]  /*4fa0*/  BSSY B1, `(.L_x_101) ;  /* 0x0000037000017945 */ /* 0x000fe20003800000 */
[----:B0-----:R-:W-:-:S13]  /*4fb0*/  ISETP.LT.OR P6, PT, R4, 0x1, !P6 ;  /* 0x000000010400780c */ /* 0x001fda00077c1670 */
[----:B------:R-:W-:Y:S05]  /*4fc0*/  @P6 BRA `(.L_x_102) ;  /* 0x0000000000d06947 */ /* 0x000fea0003800000 */
[----:B------:R-:W-:Y:S02]  /*4fd0*/  IMAD.SHL.U32 R15, R9, 0x40, RZ ;  /* 0x00000040090f7824 */ /* 0x000fe400078e00ff */
[----:B------:R-:W-:Y:S02]  /*4fe0*/  IMAD.SHL.U32 R18, R7, 0x80, RZ ;  /* 0x0000008007127824 */ /* 0x000fe400078e00ff */
[----:B------:R-:W-:Y:S02]  /*4ff0*/  IMAD.MOV.U32 R20, RZ, RZ, RZ ;  /* 0x000000ffff147224 */ /* 0x000fe400078e00ff */
[----:B------:R-:W-:Y:S02]  /*5000*/  IMAD.MOV.U32 R4, RZ, RZ, R10 ;  /* 0x000000ffff047224 */ /* 0x000fe400078e000a */
[----:B------:R-:W-:Y:S02]  /*5010*/  IMAD.MOV.U32 R5, RZ, RZ, R0 ;  /* 0x000000ffff057224 */ /* 0x000fe400078e0000 */
[----:B------:R-:W-:-:S07]  /*5020*/  IMAD.MOV.U32 R6, RZ, RZ, R12 ;  /* 0x000000ffff067224 */ /* 0x000fce00078e000c */
.L_x_106:
[----:B------:R-:W0:Y:S01]  /*5030*/  S2R R14, SR_CgaCtaId ;  /* 0x00000000000e7919 */ /* 0x000e220000008800 */
[----:B------:R-:W-:Y:S01]  /*5040*/  MOV R7, 0x400 ;  /* 0x0000040000077802 */ /* 0x000fe20000000f00 */
[----:B------:R-:W1:Y:S03]  /*5050*/  @!P2 LDC R9, c[0x0][0x500] ;  /* 0x00014000ff09ab82 */ /* 0x000e660000000800 */
[----:B0-----:R-:W-:Y:S02]  /*5060*/  LEA R21, R14, R7, 0x18 ;  /* 0x000000070e157211 */ /* 0x001fe400078ec0ff */
[----:B------:R-:W-:-:S03]  /*5070*/  SHF.L.U32 R7, R5, 0x1f, RZ ;  /* 0x0000001f05077819 */ /* 0x000fc600000006ff */
[----:B------:R-:W-:-:S04]  /*5080*/  IMAD R14, R6, 0x8, R21 ;  /* 0x00000008060e7824 */ /* 0x000fc800078e0215 */
[----:B------:R-:W0:Y:S02]  /*5090*/  SYNCS.PHASECHK.TRANS64.TRYWAIT P1, [R14+URZ+0x48], R7 ;  /* 0x000048070e0075a7 */ /* 0x000e24000802017f */
[----:B01----:R-:W-:Y:S05]  /*50a0*/  @!P1 BRA `(.L_x_103) ;  /* 0x0000001000249947 */ /* 0x003fea0003800000 */
.L_x_128:
[----:B0-----:R-:W-:Y:S01]  /*50b0*/  PRMT R7, R11, 0x9910, RZ ;  /* 0x000099100b077816 */ /* 0x001fe200000000ff */
[----:B------:R0:W-:Y:S03]  /*50c0*/  @!P2 SYNCS.ARRIVE.TRANS64 RZ, [R14+URZ], R9 ;  /* 0x000000090effa9a7 */ /* 0x0001e6000800003f */
[----:B------:R-:W-:-:S13]  /*50d0*/  ISETP.NE.AND P1, PT, R7, 0x2, PT ;  /* 0x000000020700780c */ /* 0x000fda0003f25270 */
[----:B0-----:R-:W-:Y:S05]  /*50e0*/  @P1 BRA `(.L_x_104) ;  /* 0x0000000000041947 */ /* 0x001fea0003800000 */
[----:B------:R-:W-:Y:S01]  /*50f0*/  BPT.TRAP 0x1 ;  /* 0x000000040000795c */ /* 0x000fe20000300000 */
.L_x_104:
[----:B------:R-:W-:Y:S05]  /*5100*/  @P0 BRA `(.L_x_105) ;  /* 0x0000000000040947 */ /* 0x000fea0003800000 */
[----:B------:R-:W-:Y:S01]  /*5110*/  BPT.TRAP 0x1 ;  /* 0x000000040000795c */ /* 0x000fe20000300000 */
.L_x_105:
[--C-:B------:R-:W-:Y:S01]  /*5120*/  IMAD R7, R6, 0x4000, R21.reuse ;  /* 0x0000400006077824 */ /* 0x100fe200078e0215 */
[----:B------:R-:W-:Y:S01]  /*5130*/  R2UR UR9, R14 ;  /* 0x000000000e0972ca */ /* 0x000fe200000e0000 */
[----:B------:R-:W-:Y:S01]  /*5140*/  IMAD R21, R6, 0x2000, R21 ;  /* 0x0000200006157824 */ /* 0x000fe200078e0215 */
[----:B------:R-:W-:Y:S01]  /*5150*/  UIADD3 UR4, UP0, UR22, 0xf0, URZ ;  /* 0x000000f016047890 */ /* 0x000fe2000ff1e03f */
[----:B------:R-:W-:Y:S01]  /*5160*/  VIADD R4, R4, 0xffffffff ;  /* 0xffffffff04047836 */ /* 0x000fe20000000000 */
[----:B------:R-:W-:Y:S01]  /*5170*/  R2UR UR5, R7 ;  /* 0x00000000070572ca */ /* 0x000fe200000e0000 */
[----:B------:R-:W-:Y:S01]  /*5180*/  UIADD3 UR24, UP1, UR22, 0x1f0, URZ ;  /* 0x000001f016187890 */ /* 0x000fe2000ff3e03f */
[----:B------:R-:W-:Y:S01]  /*5190*/  R2UR UR8, R21 ;  /* 0x00000000150872ca */ /* 0x000fe200000e0000 */
[----:B------:R-:W-:Y:S01]  /*51a0*/  VIADD R6, R6, 0x1 ;  /* 0x0000000106067836 */ /* 0x000fe20000000000 */
[----:B------:R-:W-:Y:S01]  /*51b0*/  R2UR UR11, R18 ;  /* 0x00000000120b72ca */ /* 0x000fe200000e0000 */
[----:B------:R-:W-:Y:S01]  /*51c0*/  UIADD3.X UR25, URZ, UR23, URZ, UP1, !UPT ;  /* 0x000000173f197290 */ /* 0x000fe20008ffe43f */
[----:B------:R-:W-:Y:S01]  /*51d0*/  R2UR UR10, R20 ;  /* 0x00000000140a72ca */ /* 0x000fe200000e0000 */
[----:B------:R-:W-:Y:S01]  /*51e0*/  UMOV UR6, 0x0 ;  /* 0x0000000000067882 */ /* 0x000fe20000000000 */
[----:B------:R-:W-:Y:S01]  /*51f0*/  R2UR UR12, R8 ;  /* 0x00000000080c72ca */ /* 0x000fe200000e0000 */
[----:B------:R-:W-:Y:S01]  /*5200*/  UMOV UR7, 0x10000000 ;  /* 0x1000000000077882 */ /* 0x000fe20000000000 */
[----:B------:R-:W-:Y:S01]  /*5210*/  R2UR UR19, R15 ;  /* 0x000000000f1372ca */ /* 0x000fe200000e0000 */
[----:B------:R-:W-:Y:S01]  /*5220*/  VIADD R20, R20, 0x40 ;  /* 0x0000004014147836 */ /* 0x000fe20000000000 */
[----:B------:R-:W-:Y:S01]  /*5230*/  ISETP.GT.AND P3, PT, R4, 0x1, PT ;  /* 0x000000010400780c */ /* 0x000fe20003f64270 */
[----:B------:R-:W-:Y:S01]  /*5240*/  UIADD3 UR14, UR5, 0x180, URZ ;  /* 0x00000180050e7890 */ /* 0x000fe2000fffe03f */
[----:B------:R-:W-:Y:S01]  /*5250*/  ISETP.NE.AND P1, PT, R6, 0x9, PT ;  /* 0x000000090600780c */ /* 0x000fe20003f25270 */
[----:B------:R-:W-:-:S02]  /*5260*/  UIADD3.X UR5, URZ, UR23, URZ, UP0, !UPT ;  /* 0x000000173f057290 */ /* 0x000fc400087fe43f */
[----:B------:R-:W-:Y:S01]  /*5270*/  UIADD3 UR15, UR8, 0x24180, URZ ;  /* 0x00024180080f7890 */ /* 0x000fe2000fffe03f */
[----:B------:R-:W-:Y:S02]  /*5280*/  SEL R14, RZ, 0x1, P1 ;  /* 0x00000001ff0e7807 */ /* 0x000fe40000800000 */
[----:B------:R-:W-:Y:S01]  /*5290*/  UMOV UR8, UR14 ;  /* 0x0000000e00087c82 */ /* 0x000fe20008000000 */
[----:B------:R-:W-:Y:S02]  /*52a0*/  SEL R6, R6, RZ, P1 ;  /* 0x000000ff06067207 */ /* 0x000fe40000800000 */
[----:B------:R-:W-:Y:S01]  /*52b0*/  LOP3.LUT R5, R5, R14, RZ, 0x3c, !PT ;  /* 0x0000000e05057212 */ /* 0x000fe200078e3cff */
[----:B------:R0:W-:Y:S02]  /*52c0*/  UTMALDG.3D [UR8], [UR4], desc[UR6] ;  /* 0x00000608040075b4 */ /* 0x0001e40008011000 */
[----:B0-----:R-:W-:Y:S01]  /*52d0*/  UMOV UR8, UR15 ;  /* 0x0000000f00087c82 */ /* 0x001fe20008000000 */
[----:B------:R-:W-:-:S02]  /*52e0*/  UMOV UR11, UR19 ;  /* 0x00000013000b7c82 */ /* 0x000fc40008000000 */
[----:B------:R0:W-:Y:S02]  /*52f0*/  UTMALDG.3D [UR8], [UR24], desc[UR6] ;  /* 0x00000608180075b4 */ /* 0x0001e40008011000 */
[----:B0-----:R-:W-:Y:S05]  /*5300*/  @P3 BRA `(.L_x_106) ;  /* 0xfffffffc00483947 */ /* 0x001fea000383ffff */
.L_x_102:
[----:B------:R-:W-:Y:S05]  /*5310*/  BSYNC B1 ;  /* 0x0000000000017941 */ /* 0x000fea0003800000 */
.L_x_101:
[----:B------:R-:W-:Y:S01]  /*5320*/  LOP3.LUT P3, RZ, R13, 0xff, RZ, 0xc0, !PT ;  /* 0x000000ff0dff7812 */ /* 0x000fe2000786c0ff */
[----:B------:R-:W-:Y:S01]  /*5330*/  IMAD.IADD R12, R3, 0x1, R12 ;  /* 0x00000001030c7824 */ /* 0x000fe200078e020c */
[----:B------:R-:W-:Y:S01]  /*5340*/  IADD3 R16, P4, R16, UR20, RZ ;  /* 0x0000001410107c10 */ /* 0x000fe2000ff9e0ff */
[----:B------:R-:W-:Y:S01]  /*5350*/  ULDC.64 UR4, c[0x0][0x650] ;  /* 0x0001940000047ab9 */ /* 0x000fe20000000a00 */
[----:B------:R-:W-:Y:S01]  /*5360*/  BSSY B1, `(.L_x_107) ;  /* 0x000006a000017945 */ /* 0x000fe20003800000 */
[----:B------:R-:W-:Y:S01]  /*5370*/  IMAD.MOV.U32 R9, RZ, RZ, -0x1 ;  /* 0xffffffffff097424 */ /* 0x000fe200078e00ff */
[----:B------:R-:W-:Y:S01]  /*5380*/  ISETP.GT.U32.AND P1, PT, R12, 0x8, PT ;  /* 0x000000080c00780c */ /* 0x000fe20003f24070 */
[----:B------:R-:W-:Y:S01]  /*5390*/  IMAD.MOV.U32 R8, RZ, RZ, -0x1 ;  /* 0xffffffffff087424 */ /* 0x000fe200078e00ff */
[----:B------:R-:W-:Y:S02]  /*53a0*/  IADD3.X R17, R17, UR13, RZ, P4, !PT ;  /* 0x0000000d11117c10 */ /* 0x000fe4000a7fe4ff */
[----:B------:R-:W-:-:S02]  /*53b0*/  ISETP.LT.U32.AND P1, PT, R3, 0x9, P1 ;  /* 0x000000090300780c */ /* 0x000fc40000f21070 */
[----:B------:R-:W-:Y:S01]  /*53c0*/  PRMT R13, RZ, 0x7610, R13 ;  /* 0x00007610ff0d7816 */ /* 0x000fe2000000000d */
[----:B------:R-:W0:Y:S01]  /*53d0*/  @P3 S2R R5, SR_CgaCtaId ;  /* 0x0000000000053919 */ /* 0x000e220000008800 */
[----:B------:R-:W-:-:S04]  /*53e0*/  @P3 MOV R4, 0x400 ;  /* 0x0000040000043802 */ /* 0x000fc80000000f00 */
[----:B0-----:R-:W-:Y:S01]  /*53f0*/  @P3 LEA R6, R5, R4, 0x18 ;  /* 0x0000000405063211 */ /* 0x001fe200078ec0ff */
[----:B------:R-:W-:-:S03]  /*5400*/  IMAD.WIDE.U32 R4, R12, 0x38e38e39, RZ ;  /* 0x38e38e390c047825 */ /* 0x000fc600078e00ff */
[----:B------:R0:W-:Y:S01]  /*5410*/  @P3 SYNCS.ARRIVE.TRANS64.A1T0 RZ, [R6+URZ+0xa8], RZ ;  /* 0x0000a8ff06ff39a7 */ /* 0x0001e2000810003f */
[----:B------:R-:W-:Y:S02]  /*5420*/  ISETP.GE.U32.AND P3, PT, R3, 0x9, PT ;  /* 0x000000090300780c */ /* 0x000fe40003f66070 */
[----:B------:R-:W-:Y:S02]  /*5430*/  SHF.R.U32.HI R7, RZ, 0x1, R5 ;  /* 0x00000001ff077819 */ /* 0x000fe40000011605 */
[----:B------:R-:W-:Y:S02]  /*5440*/  SEL R5, RZ, 0x1, !P1 ;  /* 0x00000001ff057807 */ /* 0x000fe40004800000 */
[----:B------:R-:W-:Y:S01]  /*5450*/  ISETP.GE.U32.AND P1, PT, R16, UR4, PT ;  /* 0x0000000410007c0c */ /* 0x000fe2000bf26070 */
[----:B------:R-:W-:Y:S01]  /*5460*/  IMAD R12, R7, -0x9, R12 ;  /* 0xfffffff7070c7824 */ /* 0x000fe200078e020c */
[----:B------:R-:W-:Y:S02]  /*5470*/  LOP3.LUT R0, R0, R5, RZ, 0x3c, !PT ;  /* 0x0000000500007212 */ /* 0x000fe400078e3cff */
[----:B------:R-:W-:-:S02]  /*5480*/  ISETP.GE.U32.AND.EX P1, PT, R17, UR5, PT, P1 ;  /* 0x0000000511007c0c */ /* 0x000fc4000bf26110 */
[----:B------:R-:W-:Y:S02]  /*5490*/  PRMT R4, RZ, 0x7610, R4 ;  /* 0x00007610ff047816 */ /* 0x000fe40000000004 */
[----:B------:R-:W-:Y:S01]  /*54a0*/  @P3 LOP3.LUT R0, R0, 0x1, R7, 0x78, !PT ;  /* 0x0000000100003812 */ /* 0x000fe200078e7807 */
[----:B------:R-:W-:-:S08]  /*54b0*/  IMAD.MOV.U32 R7, RZ, RZ, -0x1 ;  /* 0xffffffffff077424 */ /* 0x000fd000078e00ff */
[----:B0-----:R-:W-:Y:S05]  /*54c0*/  @P1 BRA `(.L_x_108) ;  /* 0x00000004004c1947 */ /* 0x001fea0003800000 */
[----:B------:R-:W-:Y:S01]  /*54d0*/  ULDC.64 UR4, c[0x0][0x628] ;  /* 0x00018a0000047ab9 */ /* 0x000fe20000000a00 */
[----:B------:R-:W0:Y:S01]  /*54e0*/  S2R R15, SR_CTAID.X ;  /* 0x00000000000f7919 */ /* 0x000e220000002500 */
[----:B------:R-:W-:Y:S01]  /*54f0*/  ISETP.NE.U32.AND P1, PT, RZ, UR4, PT ;  /* 0x00000004ff007c0c */ /* 0x000fe2000bf25070 */
[----:B------:R-:W-:Y:S01]  /*5500*/  ULDC UR7, c[0x0][0x630] ;  /* 0x00018c0000077ab9 */ /* 0x000fe20000000800 */
[----:B------:R-:W-:Y:S01]  /*5510*/  IMAD.MOV.U32 R4, RZ, RZ, R16 ;  /* 0x000000ffff047224 */ /* 0x000fe200078e0010 */
[----:B------:R-:W1:Y:S01]  /*5520*/  S2R R14, SR_CTAID.Y ;  /* 0x00000000000e7919 */ /* 0x000e620000002600 */
[----:B------:R-:W-:Y:S01]  /*5530*/  ISETP.NE.AND.EX P1, PT, RZ, UR5, PT, P1 ;  /* 0x00000005ff007c0c */ /* 0x000fe2000bf25310 */
[----:B------:R-:W-:-:S12]  /*5540*/  IMAD.MOV.U32 R5, RZ, RZ, R17 ;  /* 0x000000ffff057224 */ /* 0x000fd800078e0011 */
[----:B------:R-:W-:Y:S05]  /*5550*/  @!P1 BRA `(.L_x_109) ;  /* 0x0000000000289947 */ /* 0x000fea0003800000 */
[----:B------:R-:W-:Y:S02]  /*5560*/  ULDC UR6, c[0x0][0x634] ;  /* 0x00018d0000067ab9 */ /* 0x000fe40000000800 */
[----:B------:R-:W-:-:S05]  /*5570*/  IADD3 R9, P1, R16, UR6, RZ ;  /* 0x0000000610097c10 */ /* 0x000fca000ff3e0ff */
[----:B------:R-:W-:-:S04]  /*5580*/  IMAD.X R21, RZ, RZ, R17, P1 ;  /* 0x000000ffff157224 */ /* 0x000fc800008e0611 */
[----:B------:R-:W-:-:S04]  /*5590*/  IMAD.WIDE.U32 R6, R21, UR4, RZ ;  /* 0x0000000415067c25 */ /* 0x000fc8000f8e00ff */
[----:B------:R-:W-:-:S04]  /*55a0*/  IMAD.WIDE.U32 R6, P1, R9, UR5, R6 ;  /* 0x0000000509067c25 */ /* 0x000fc8000f820006 */
[----:B------:R-:W-:-:S04]  /*55b0*/  IMAD.WIDE.U32 R8, R9, UR4, RZ ;  /* 0x0000000409087c25 */ /* 0x000fc8000f8e00ff */
[----:B------:R-:W-:Y:S01]  /*55c0*/  IMAD.X R5, RZ, RZ, RZ, P1 ;  /* 0x000000ffff057224 */ /* 0x000fe200008e06ff */
[----:B------:R-:W-:Y:S01]  /*55d0*/  IADD3 RZ, P1, R9, R6, RZ ;  /* 0x0000000609ff7210 */ /* 0x000fe20007f3e0ff */
[----:B------:R-:W-:-:S04]  /*55e0*/  IMAD.MOV.U32 R4, RZ, RZ, R7 ;  /* 0x000000ffff047224 */ /* 0x000fc800078e0007 */
[----:B------:R-:W-:-:S08]  /*55f0*/  IMAD.WIDE.U32.X R4, R21, UR5, R4, P1 ;  /* 0x0000000515047c25 */ /* 0x000fd000088e0404 */
.L_x_109:
[--C-:B------:R-:W-:Y:S01]  /*5600*/  SHF.R.U64 R8, R4, UR7, R5.reuse ;  /* 0x0000000704087c19 */ /* 0x100fe20008001205 */
[----:B------:R-:W-:Y:S01]  /*5610*/  ULDC.64 UR4, c[0x0][0x620] ;  /* 0x0001880000047ab9 */ /* 0x000fe20000000a00 */
[----:B------:R-:W-:Y:S01]  /*5620*/  SHF.R.U32.HI R4, RZ, UR7, R5 ;  /* 0x00000007ff047c19 */ /* 0x000fe20008011605 */
[----:B------:R-:W2:Y:S01]  /*5630*/  LDC R24, c[0x0][0x144] ;  /* 0x00005100ff187b82 */ /* 0x000ea20000000800 */
[----:B------:R-:W-:Y:S01]  /*5640*/  IADD3 R7, P1, RZ, -R8, RZ ;  /* 0x80000008ff077210 */ /* 0x000fe20007f3e0ff */
[----:B------:R-:W-:Y:S01]  /*5650*/  ULDC.64 UR8, c[0x0][0x640] ;  /* 0x0001900000087ab9 */ /* 0x000fe20000000a00 */
[----:B0-----:R-:W-:Y:S01]  /*5660*/  I2FP.F32.U32 R9, R15 ;  /* 0x0000000f00097245 */ /* 0x001fe20000201000 */
[----:B------:R-:W-:Y:S02]  /*5670*/  ULDC UR6, c[0x0][0x608] ;  /* 0x0001820000067ab9 */ /* 0x000fe40000000800 */
[----:B------:R-:W-:Y:S01]  /*5680*/  IMAD.X R4, RZ, RZ, ~R4, P1 ;  /* 0x000000ffff047224 */ /* 0x000fe200008e0e04 */
[----:B------:R-:W-:Y:S01]  /*5690*/  ISETP.NE.U32.AND P1, PT, RZ, UR8, PT ;  /* 0x00000008ff007c0c */ /* 0x000fe2000bf25070 */
[----:B------:R-:W0:Y:S02]  /*56a0*/  LDC R21, c[0x0][0x148] ;  /* 0x00005200ff157b82 */ /* 0x000e240000000800 */
[----:B------:R-:W-:Y:S01]  /*56b0*/  IMAD R6, R4, UR4, RZ ;  /* 0x0000000404067c24 */ /* 0x000fe2000f8e02ff */
[----:B------:R-:W-:Y:S01]  /*56c0*/  ISETP.NE.AND.EX P1, PT, RZ, UR9, PT, P1 ;  /* 0x00000009ff007c0c */ /* 0x000fe2000bf25310 */
[----:B------:R-:W-:Y:S01]  /*56d0*/  IMAD.WIDE.U32 R4, R7, UR4, R16 ;  /* 0x0000000407047c25 */ /* 0x000fe2000f8e0010 */
[----:B------:R-:W-:-:S03]  /*56e0*/  ULDC UR4, c[0x0][0x150] ;  /* 0x0000540000047ab9 */ /* 0x000fc60000000800 */
[----:B------:R-:W-:Y:S02]  /*56f0*/  IMAD R7, R7, UR5, R6 ;  /* 0x0000000507077c24 */ /* 0x000fe4000f8e0206 */
[----:B------:R-:W-:Y:S01]  /*5700*/  FMUL R6, R9, UR4 ;  /* 0x0000000409067c20 */ /* 0x000fe20008400000 */
[----:B------:R-:W-:Y:S01]  /*5710*/  ULDC UR4, c[0x0][0x618] ;  /* 0x0001860000047ab9 */ /* 0x000fe20000000800 */
[----:B------:R-:W-:Y:S01]  /*5720*/  ULDC UR5, c[0x0][0x154] ;  /* 0x0000550000057ab9 */ /* 0x000fe20000000800 */
[----:B------:R-:W-:-:S03]  /*5730*/  IMAD.IADD R5, R5, 0x1, R7 ;  /* 0x0000000105057824 */ /* 0x000fc600078e0207 */
[----:B------:R-:W3:Y:S02]  /*5740*/  F2I.U32.TRUNC.NTZ R6, R6 ;  /* 0x0000000600067305 */ /* 0x000ee4000020f000 */
[----:B------:R-:W-:Y:S02]  /*5750*/  SHF.R.U64 R9, R4, UR4, R5 ;  /* 0x0000000404097c19 */ /* 0x000fe40008001205 */
[----:B-1----:R-:W-:-:S05]  /*5760*/  I2FP.F32.U32 R4, R14 ;  /* 0x0000000e00047245 */ /* 0x002fca0000201000 */
[----:B------:R-:W-:Y:S01]  /*5770*/  FMUL R22, R4, UR5 ;  /* 0x0000000504167c20 */ /* 0x000fe20008400000 */
[----:B------:R-:W-:Y:S01]  /*5780*/  SHF.R.U32.HI R4, RZ, UR4, R5 ;  /* 0x00000004ff047c19 */ /* 0x000fe20008011605 */
[----:B------:R-:W-:-:S03]  /*5790*/  ULDC UR4, c[0x0][0x658] ;  /* 0x0001960000047ab9 */ /* 0x000fc60000000800 */
[--C-:B------:R-:W-:Y:S01]  /*57a0*/  SHF.R.U64 R20, R9, UR6, R4.reuse ;  /* 0x0000000609147c19 */ /* 0x100fe20008001204 */
[----:B------:R-:W1:Y:S01]  /*57b0*/  F2I.U32.TRUNC.NTZ R22, R22 ;  /* 0x0000001600167305 */ /* 0x000e62000020f000 */
[----:B------:R-:W-:Y:S01]  /*57c0*/  SHF.R.U32.HI R5, RZ, UR6, R4 ;  /* 0x00000006ff057c19 */ /* 0x000fe20008011604 */
[----:B---3--:R-:W-:-:S03]  /*57d0*/  IMAD.MOV R6, RZ, RZ, -R6 ;  /* 0x000000ffff067224 */ /* 0x008fc600078e0a06 */
[----:B------:R-:W-:Y:S01]  /*57e0*/  SHF.R.U64 R18, R20, UR4, R5 ;  /* 0x0000000414127c19 */ /* 0x000fe20008001205 */
[----:B--2---:R-:W-:Y:S01]  /*57f0*/  IMAD R15, R24, R6, R15 ;  /* 0x00000006180f7224 */ /* 0x004fe200078e020f */
[----:B------:R-:W-:-:S03]  /*5800*/  SHF.R.U32.HI R23, RZ, UR4, R5 ;  /* 0x00000004ff177c19 */ /* 0x000fc60008011605 */
[----:B------:R-:W-:Y:S02]  /*5810*/  IMAD.MOV.U32 R4, RZ, RZ, R18 ;  /* 0x000000ffff047224 */ /* 0x000fe400078e0012 */
[----:B------:R-:W-:Y:S01]  /*5820*/  IMAD.MOV.U32 R5, RZ, RZ, R23 ;  /* 0x000000ffff057224 */ /* 0x000fe200078e0017 */
[----:B-1----:R-:W-:Y:S06]  /*5830*/  @!P1 BRA `(.L_x_110) ;  /* 0x0000000000289947 */ /* 0x002fec0003800000 */
[----:B------:R-:W-:Y:S02]  /*5840*/  ULDC UR4, c[0x0][0x64c] ;  /* 0x0001930000047ab9 */ /* 0x000fe40000000800 */
[----:B------:R-:W-:-:S05]  /*5850*/  IADD3 R5, P1, R18, UR4, RZ ;  /* 0x0000000412057c10 */ /* 0x000fca000ff3e0ff */
[----:B------:R-:W-:-:S04]  /*5860*/  IMAD.X R23, RZ, RZ, R23, P1 ;  /* 0x000000ffff177224 */ /* 0x000fc800008e0617 */
[----:B------:R-:W-:-:S04]  /*5870*/  IMAD.WIDE.U32 R6, R23, UR8, RZ ;  /* 0x0000000817067c25 */ /* 0x000fc8000f8e00ff */
[----:B------:R-:W-:-:S04]  /*5880*/  IMAD.WIDE.U32 R6, P1, R5, UR9, R6 ;  /* 0x0000000905067c25 */ /* 0x000fc8000f820006 */
[----:B------:R-:W-:-:S04]  /*5890*/  IMAD.WIDE.U32 R4, R5, UR8, RZ ;  /* 0x0000000805047c25 */ /* 0x000fc8000f8e00ff */
[----:B------:R-:W-:Y:S01]  /*58a0*/  IMAD.MOV.U32 R4, RZ, RZ, R7 ;  /* 0x000000ffff047224 */ /* 0x000fe200078e0007 */
[----:B------:R-:W-:Y:S01]  /*58b0*/  IADD3 RZ, P3, R5, R6, RZ ;  /* 0x0000000605ff7210 */ /* 0x000fe20007f7e0ff */
[----:B------:R-:W-:-:S04]  /*58c0*/  IMAD.X R5, RZ, RZ, RZ, P1 ;  /* 0x000000ffff057224 */ /* 0x000fc800008e06ff */
[----:B------:R-:W-:-:S08]  /*58d0*/  IMAD.WIDE.U32.X R4, R23, UR9, R4, P3 ;  /* 0x0000000917047c25 */ /* 0x000fd000098e0404 */
.L_x_110:
[----:B------:R-:W-:Y:S01]  /*58e0*/  ISETP.NE.AND P1, PT, R2, 0x1, PT ;  /* 0x000000010200780c */ /* 0x000fe20003f25270 */
[----:B------:R-:W-:Y:S01]  /*58f0*/  ULDC UR4, c[0x0][0x648] ;  /* 0x0001920000047ab9 */ /* 0x000fe20000000800 */
[----:B------:R-:W-:Y:S01]  /*5900*/  LOP3.LUT R20, R20, UR17, RZ, 0xc0, !PT ;  /* 0x0000001114147c12 */ /* 0x000fe2000f8ec0ff */
[----:B------:R-:W-:Y:S01]  /*5910*/  IMAD.MOV R22, RZ, RZ, -R22 ;  /* 0x000000ffff167224 */ /* 0x000fe200078e0a16 */
[----:B------:R-:W-:Y:S01]  /*5920*/  SHF.R.U64 R5, R4, UR4, R5 ;  /* 0x0000000404057c19 */ /* 0x000fe20008001205 */
[----:B------:R-:W-:Y:S01]  /*5930*/  ULDC UR4, c[0x0][0x638] ;  /* 0x00018e0000047ab9 */ /* 0x000fe20000000800 */
[----:B------:R-:W-:Y:S01]  /*5940*/  LOP3.LUT R9, R9, UR16, RZ, 0xc0, !PT ;  /* 0x0000001009097c12 */ /* 0x000fe2000f8ec0ff */
[----:B------:R-:W-:Y:S01]  /*5950*/  ULDC UR5, c[0x0][0x610] ;  /* 0x0001840000057ab9 */ /* 0x000fe20000000800 */
[----:B------:R-:W-:Y:S02]  /*5960*/  IMAD.MOV.U32 R4, RZ, RZ, 0x1 ;  /* 0x00000001ff047424 */ /* 0x000fe400078e00ff */
[----:B------:R-:W-:-:S02]  /*5970*/  IMAD.MOV R7, RZ, RZ, -R5 ;  /* 0x000000ffff077224 */ /* 0x000fc400078e0a05 */
[----:B------:R-:W-:Y:S02]  /*5980*/  IMAD R20, R5, UR18, R20 ;  /* 0x0000001205147c24 */ /* 0x000fe4000f8e0214 */
[----:B0-----:R-:W-:Y:S02]  /*5990*/  @P1 IMAD R15, R21, R22, R14 ;  /* 0x00000016150f1224 */ /* 0x001fe400078e020e */
[----:B------:R-:W-:Y:S01]  /*59a0*/  IMAD R18, R7, UR4, R18 ;  /* 0x0000000407127c24 */ /* 0x000fe2000f8e0212 */
[----:B------:R-:W-:Y:S01]  /*59b0*/  ULDC UR4, c[0x0][0x600] ;  /* 0x0001800000047ab9 */ /* 0x000fe20000000800 */
[----:B------:R-:W-:Y:S02]  /*59c0*/  IMAD R15, R20, UR5, R15 ;  /* 0x00000005140f7c24 */ /* 0x000fe4000f8e020f */
[----:B------:R-:W-:-:S05]  /*59d0*/  IMAD R18, R18, UR4, R9 ;  /* 0x0000000412127c24 */ /* 0x000fca000f8e0209 */
[----:B------:R-:W-:Y:S02]  /*59e0*/  SEL R9, R18, R15, !P1 ;  /* 0x0000000f12097207 */ /* 0x000fe40004800000 */
[----:B------:R-:W-:-:S07]  /*59f0*/  SEL R7, R15, R18, !P1 ;  /* 0x000000120f077207 */ /* 0x000fce0004800000 */
.L_x_108:
[----:B------:R-:W-:Y:S05]  /*5a00*/  BSYNC B1 ;  /* 0x0000000000017941 */ /* 0x000fea0003800000 */
.L_x_107:
[----:B------:R-:W-:-:S13]  /*5a10*/  LOP3.LUT P1, RZ, R4, 0xff, RZ, 0xc0, !PT ;  /* 0x000000ff04ff7812 */ /* 0x000fda000782c0ff */
[----:B------:R-:W-:Y:S05]  /*5a20*/  @P1 BRA `(.L_x_111) ;  /* 0xfffffff4004c1947 */ /* 0x000fea000383ffff */
[----:B------:R-:W-:Y:S05]  /*5a30*/  BSYNC B0 ;  /* 0x0000000000007941 */ /* 0x000fea0003800000 */
.L_x_99:
[----:B------:R-:W-:-:S03]  /*5a40*/  UMOV UR4, 0xffffffff ;  /* 0xffffffff00047882 */ /* 0x000fc60000000000 */
[----:B------:R-:W-:Y:S05]  /*5a50*/  BRA.DIV UR4, `(.L_x_112) ;  /* 0x0000000604cc7947 */ /* 0x000fea000b800000 */
[----:B------:R-:W-:-:S13]  /*5a60*/  ELECT P6, URZ, PT ;  /* 0x00000000003f782f */ /* 0x000fda00038c0000 */
.L_x_131:
[----:B------:R-:W-:Y:S04]  /*5a70*/  BSSY B0, `(.L_x_113) ;  /* 0x0000058000007945 */ /* 0x000fe80003800000 */
[----:B------:R-:W-:Y:S05]  /*5a80*/  @!P6 BRA `(.L_x_114) ;  /* 0x000000040058e947 */ /* 0x000fea0003800000 */
[----:B------:R-:W-:-:S04]  /*5a90*/  LOP3.LUT R19, R19, 0x2, RZ, 0xfc, !PT ;  /* 0x0000000213137812 */ /* 0x000fc800078efcff */
[----:B------:R-:W-:-:S13]  /*5aa0*/  ISETP.NE.AND P0, PT, R19, 0x3, PT ;  /* 0x000000031300780c */ /* 0x000fda0003f05270 */
[----:B------:R-:W-:Y:S05]  /*5ab0*/  @!P0 BRA `(.L_x_115) ;  /* 0x0000000000048947 */ /* 0x000fea0003800000 */
[----:B------:R-:W-:Y:S01]  /*5ac0*/  BPT.TRAP 0x1 ;  /* 0x000000040000795c */ /* 0x000fe20000300000 */
.L_x_115:
[----:B------:R-:W0:Y:S01]  /*5ad0*/  S2R R3, SR_CgaCtaId ;  /* 0x0000000000037919 */ /* 0x000e220000008800 */
[----:B------:R-:W-:-:S04]  /*5ae0*/  MOV R2, 0x400 ;  /* 0x0000040000027802 */ /* 0x000fc80000000f00 */
[----:B0-----:R-:W-:Y:S02]  /*5af0*/  LEA R3, R3, R2, 0x18 ;  /* 0x0000000203037211 */ /* 0x001fe400078ec0ff */
[----:B------:R-:W-:-:S03]  /*5b00*/  SHF.L.U32 R2, R0, 0x1f, RZ ;  /* 0x0000001f00027819 */ /* 0x000fc600000006ff */
[----:B------:R-:W-:-:S04]  /*5b10*/  VIADD R3, R3, 0x48 ;  /* 0x0000004803037836 */ /* 0x000fc80000000000 */
[C---:B------:R-:W-:Y:S02]  /*5b20*/  IMAD R7, R12.reuse, 0x8, R3 ;  /* 0x000000080c077824 */ /* 0x040fe400078e0203 */
[----:B------:R-:W-:Y:S02]  /*5b30*/  VIADD R12, R12, 0x1 ;  /* 0x000000010c0c7836 */ /* 0x000fe40000000000 */
[----:B------:R-:W0:Y:S03]  /*5b40*/  SYNCS.PHASECHK.TRANS64.TRYWAIT P0, [R7+URZ], R2 ;  /* 0x00000002070075a7 */ /* 0x000e26000800017f */
[----:B------:R-:W-:-:S04]  /*5b50*/  ISETP.NE.AND P1, PT, R12, 0x9, PT ;  /* 0x000000090c00780c */ /* 0x000fc80003f25270 */
[----:B------:R-:W-:Y:S02]  /*5b60*/  SEL R5, RZ, 0x1, P1 ;  /* 0x00000001ff057807 */ /* 0x000fe40000800000 */
[----:B------:R-:W-:Y:S02]  /*5b70*/  SEL R12, R12, RZ, P1 ;  /* 0x000000ff0c0c7207 */ /* 0x000fe40000800000 */
[----:B------:R-:W-:-:S03]  /*5b80*/  LOP3.LUT R5, R0, R5, RZ, 0x3c, !PT ;  /* 0x0000000500057212 */ /* 0x000fc600078e3cff */
[----:B------:R-:W-:Y:S01]  /*5b90*/  IMAD R9, R12, 0x8, R3 ;  /* 0x000000080c097824 */ /* 0x000fe200078e0203 */
[----:B------:R-:W-:Y:S01]  /*5ba0*/  SHF.L.U32 R4, R5, 0x1f, RZ ;  /* 0x0000001f05047819 */ /* 0x000fe200000006ff */
[----:B0-----:R-:W-:Y:S06]  /*5bb0*/  @!P0 BRA `(.L_x_116) ;  /* 0x0000000400948947 */ /* 0x001fec0003800000 */
.L_x_132:
[----:B------:R-:W1:Y:S01]  /*5bc0*/  SYNCS.PHASECHK.TRANS64.TRYWAIT P0, [R9+URZ], R4 ;  /* 0x00000004090075a7 */ /* 0x000e62000800017f */
[----:B------:R-:W-:-:S05]  /*5bd0*/  VIADD R0, R12, 0x1 ;  /* 0x000000010c007836 */ /* 0x000fca0000000000 */
[----:B------:R-:W-:-:S04]  /*5be0*/  ISETP.NE.AND P1, PT, R0, 0x9, PT ;  /* 0x000000090000780c */ /* 0x000fc80003f25270 */
[----:B0-----:R-:W-:Y:S02]  /*5bf0*/  SEL R2, RZ, 0x1, P1 ;  /* 0x00000001ff027807 */ /* 0x001fe40000800000 */
[----:B------:R-:W-:Y:S02]  /*5c00*/  SEL R0, R0, RZ, P1 ;  /* 0x000000ff00007207 */ /* 0x000fe40000800000 */
[----:B------:R-:W-:-:S03]  /*5c10*/  LOP3.LUT R7, R5, R2, RZ, 0x3c, !PT ;  /* 0x0000000205077212 */ /* 0x000fc600078e3cff */
[----:B------:R-:W-:Y:S01]  /*5c20*/  IMAD R6, R0, 0x8, R3 ;  /* 0x0000000800067824 */ /* 0x000fe200078e0203 */
[----:B------:R-:W-:Y:S01]  /*5c30*/  SHF.L.U32 R5, R7, 0x1f, RZ ;  /* 0x0000001f07057819 */ /* 0x000fe200000006ff */
[----:B-1----:R-:W-:Y:S06]  /*5c40*/  @!P0 BRA `(.L_x_117) ;  /* 0x0000000400848947 */ /* 0x002fec0003800000 */
.L_x_133:
[----:B------:R-:W1:Y:S01]  /*5c50*/  SYNCS.PHASECHK.TRANS64.TRYWAIT P0, [R6+URZ], R5 ;  /* 0x00000005060075a7 */ /* 0x000e62000800017f */
[----:B------:R-:W-:-:S05]  /*5c60*/  VIADD R0, R0, 0x1 ;  /* 0x0000000100007836 */ /* 0x000fca0000000000 */
[----:B------:R-:W-:-:S04]  /*5c70*/  ISETP.NE.AND P1, PT, R0, 0x9, PT ;  /* 0x000000090000780c */ /* 0x000fc80003f25270 */
[----:B------:R-:W-:Y:S02]  /*5c80*/  SEL R2, RZ, 0x1, P1 ;  /* 0x00000001ff027807 */ /* 0x000fe40000800000 */
[----:B------:R-:W-:Y:S02]  /*5c90*/  SEL R0, R0, RZ, P1 ;  /* 0x000000ff00007207 */ /* 0x000fe40000800000 */
[----:B------:R-:W-:-:S03]  /*5ca0*/  LOP3.LUT R7, R7, R2, RZ, 0x3c, !PT ;  /* 0x0000000207077212 */ /* 0x000fc600078e3cff */
[----:B0-----:R-:W-:Y:S01]  /*5cb0*/  IMAD R9, R0, 0x8, R3 ;  /* 0x0000000800097824 */ /* 0x001fe200078e0203 */
[----:B------:R-:W-:Y:S01]  /*5cc0*/  SHF.L.U32 R4, R7, 0x1f, RZ ;  /* 0x0000001f07047819 */ /* 0x000fe200000006ff */
[----:B-1----:R-:W-:Y:S06]  /*5cd0*/  @!P0 BRA `(.L_x_118) ;  /* 0x0000000400748947 */ /* 0x002fec0003800000 */
.L_x_134:
        /* <DEDUP_REMOVED lines=9> */
.L_x_135:
        /* <DEDUP_REMOVED lines=9> */
.L_x_136:
        /* <DEDUP_REMOVED lines=9> */
.L_x_137:
        /* <DEDUP_REMOVED lines=9> */
.L_x_138:
[----:B------:R-:W1:Y:S01]  /*5f20*/  SYNCS.PHASECHK.TRANS64.TRYWAIT P0, [R9+URZ], R4 ;  /* 0x00000004090075a7 */ /* 0x000e62000800017f */
[----:B------:R-:W-:-:S05]  /*5f30*/  VIADD R0, R0, 0x1 ;  /* 0x0000000100007836 */ /* 0x000fca0000000000 */
[----:B------:R-:W-:-:S04]  /*5f40*/  ISETP.NE.AND P1, PT, R0, 0x9, PT ;  /* 0x000000090000780c */ /* 0x000fc80003f25270 */
[----:B------:R-:W-:Y:S02]  /*5f50*/  SEL R2, RZ, 0x1, P1 ;  /* 0x00000001ff027807 */ /* 0x000fe40000800000 */
[----:B------:R-:W-:Y:S02]  /*5f60*/  SEL R0, R0, RZ, P1 ;  /* 0x000000ff00007207 */ /* 0x000fe40000800000 */
[----:B------:R-:W-:Y:S01]  /*5f70*/  LOP3.LUT R2, R7, R2, RZ, 0x3c, !PT ;  /* 0x0000000207027212 */ /* 0x000fe200078e3cff */
[----:B-1----:R-:W-:Y:S06]  /*5f80*/  @!P0 BRA `(.L_x_123) ;  /* 0x00000004002c8947 */ /* 0x002fec0003800000 */
.L_x_139:
[----:B------:R-:W-:Y:S01]  /*5f90*/  IMAD R3, R0, 0x8, R3 ;  /* 0x0000000800037824 */ /* 0x000fe200078e0203 */
[----:B------:R-:W-:-:S07]  /*5fa0*/  SHF.L.U32 R0, R2, 0x1f, RZ ;  /* 0x0000001f02007819 */ /* 0x000fce00000006ff */
.L_x_124:
[----:B--2---:R2:W3:Y:S02]  /*5fb0*/  SYNCS.PHASECHK.TRANS64.TRYWAIT P0, [R3+URZ], R0 ;  /* 0x00000000030075a7 */ /* 0x0044e4000800017f */
[----:B---3--:R-:W-:Y:S05]  /*5fc0*/  @!P0 NANOSLEEP.SYNCS 0x989680 ;  /* 0x009896800000895d */ /* 0x008fea0003900000 */
[----:B------:R-:W3:Y:S02]  /*5fd0*/  @!P0 SYNCS.PHASECHK.TRANS64 P0, [R3+URZ], R0 ;  /* 0x00000000030085a7 */ /* 0x000ee4000800007f */
[----:B---3--:R-:W-:Y:S05]  /*5fe0*/  @!P0 BRA `(.L_x_124) ;  /* 0xfffffffc00f08947 */ /* 0x008fea000383ffff */
.L_x_114:
[----:B------:R-:W-:Y:S05]  /*5ff0*/  BSYNC B0 ;  /* 0x0000000000007941 */ /* 0x000fea0003800000 */
.L_x_113:
[----:B------:R-:W-:Y:S05]  /*6000*/  EXIT ;  /* 0x000000000000794d */ /* 0x000fea0003800000 */
.L_x_18:
[----:B---3--:R3:W4:Y:S02]  /*6010*/  SYNCS.PHASECHK.TRANS64.TRYWAIT P1, [R3+URZ], R0 ;  /* 0x00000000030075a7 */ /* 0x008724000802017f */
[----:B----4-:R-:W-:Y:S05]  /*6020*/  @!P1 NANOSLEEP.SYNCS 0x989680 ;  /* 0x009896800000995d */ /* 0x010fea0003900000 */
[----:B------:R-:W4:Y:S02]  /*6030*/  @!P1 SYNCS.PHASECHK.TRANS64 P1, [R3+URZ], R0 ;  /* 0x00000000030095a7 */ /* 0x000f24000802007f */
[----:B----4-:R-:W-:Y:S05]  /*6040*/  @!P1 BRA `(.L_x_18) ;  /* 0xfffffffc00f09947 */ /* 0x010fea000383ffff */
[----:B------:R-:W-:Y:S05]  /*6050*/  BRA `(.L_x_17) ;  /* 0xffffffb000a07947 */ /* 0x000fea000383ffff */
.L_x_23:
[----:B-1----:R-:W-:-:S04]  /*6060*/  IMAD.U32 R4, RZ, RZ, UR8 ;  /* 0x00000008ff047e24 */ /* 0x002fc8000f8e00ff */
[----:B------:R1:W2:Y:S03]  /*6070*/  SYNCS.PHASECHK.TRANS64.TRYWAIT P1, [R4+URZ], R3 ;  /* 0x00000003040075a7 */ /* 0x0002a6000802017f */
[----:B--2---:R-:W-:Y:S05]  /*6080*/  @!P1 NANOSLEEP.SYNCS 0x989680 ;  /* 0x009896800000995d */ /* 0x004fea0003900000 */
[----:B------:R-:W2:Y:S02]  /*6090*/  @!P1 SYNCS.PHASECHK.TRANS64 P1, [R4+URZ], R3 ;  /* 0x00000003040095a7 */ /* 0x000ea4000802007f */
[----:B--2---:R-:W-:Y:S05]  /*60a0*/  @!P1 BRA `(.L_x_23) ;  /* 0xfffffffc00ec9947 */ /* 0x004fea000383ffff */
[----:B------:R-:W-:Y:S05]  /*60b0*/  BRA `(.L_x_22) ;  /* 0xffffffb400807947 */ /* 0x000fea000383ffff */
.L_x_100:
[----:B------:R-:W-:Y:S01]  /*60c0*/  BSSY B1, `(.L_x_125) ;  /* 0x0000006000017945 */ /* 0x000fe20003800000 */
[----:B------:R-:W-:-:S07]  /*60d0*/  IMAD.MOV.U32 R15, RZ, RZ, -0x1 ;  /* 0xffffffffff0f7424 */ /* 0x000fce00078e00ff */
[----:B------:R-:W-:Y:S05]  /*60e0*/  WARPSYNC.COLLECTIVE R15, `(.L_x_126) ;  /* 0x000000000f0c7348 */ /* 0x000fea0003c00000 */
[----:B------:R-:W-:Y:S02]  /*60f0*/  ELECT P6, UR62, PT ;  /* 0x00000000003e782f */ /* 0x000fe400038c0000 */
[----:B------:R-:W-:Y:S01]  /*6100*/  MOV R14, UR62 ;  /* 0x0000003e000e7c02 */ /* 0x000fe20008000f00 */
[----:B------:R-:W-:Y:S10]  /*6110*/  ENDCOLLECTIVE ;  /* 0x000000000000791b */ /* 0x000ff40003800000 */
.L_x_126:
[----:B------:R-:W-:Y:S05]  /*6120*/  BSYNC B1 ;  /* 0x0000000000017941 */ /* 0x000fea0003800000 */
.L_x_125:
[----:B------:R-:W-:Y:S05]  /*6130*/  BRA `(.L_x_127) ;  /* 0xffffffec00947947 */ /* 0x000fea000383ffff */
.L_x_103:
[----:B0-----:R0:W1:Y:S02]  /*6140*/  SYNCS.PHASECHK.TRANS64.TRYWAIT P1, [R14+URZ+0x48], R7 ;  /* 0x000048070e0075a7 */ /* 0x001064000802017f */
[----:B-1----:R-:W-:Y:S05]  /*6150*/  @!P1 NANOSLEEP.SYNCS 0x989680 ;  /* 0x009896800000995d */ /* 0x002fea0003900000 */
[----:B------:R-:W1:Y:S02]  /*6160*/  @!P1 SYNCS.PHASECHK.TRANS64 P1, [R14+URZ+0x48], R7 ;  /* 0x000048070e0095a7 */ /* 0x000e64000802007f */
[----:B-1----:R-:W-:Y:S05]  /*6170*/  @!P1 BRA `(.L_x_103) ;  /* 0xfffffffc00f09947 */ /* 0x002fea000383ffff */
[----:B------:R-:W-:Y:S05]  /*6180*/  BRA `(.L_x_128) ;  /* 0xffffffec00c87947 */ /* 0x000fea000383ffff */
.L_x_112:
[----:B------:R-:W-:Y:S01]  /*6190*/  BSSY B0, `(.L_x_129) ;  /* 0x0000006000007945 */ /* 0x000fe20003800000 */
[----:B------:R-:W-:-:S07]  /*61a0*/  IMAD.MOV.U32 R15, RZ, RZ, -0x1 ;  /* 0xffffffffff0f7424 */ /* 0x000fce00078e00ff */
[----:B------:R-:W-:Y:S05]  /*61b0*/  WARPSYNC.COLLECTIVE R15, `(.L_x_130) ;  /* 0x000000000f0c7348 */ /* 0x000fea0003c00000 */
[----:B------:R-:W-:Y:S02]  /*61c0*/  ELECT P6, UR62, PT ;  /* 0x00000000003e782f */ /* 0x000fe400038c0000 */
[----:B------:R-:W-:Y:S01]  /*61d0*/  MOV R14, UR62 ;  /* 0x0000003e000e7c02 */ /* 0x000fe20008000f00 */
[----:B------:R-:W-:Y:S10]  /*61e0*/  ENDCOLLECTIVE ;  /* 0x000000000000791b */ /* 0x000ff40003800000 */
.L_x_130:
[----:B------:R-:W-:Y:S05]  /*61f0*/  BSYNC B0 ;  /* 0x0000000000007941 */ /* 0x000fea0003800000 */
.L_x_129:
[----:B------:R-:W-:Y:S05]  /*6200*/  BRA `(.L_x_131) ;  /* 0xfffffff800187947 */ /* 0x000fea000383ffff */
.L_x_116:
[----:B0-----:R0:W1:Y:S02]  /*6210*/  SYNCS.PHASECHK.TRANS64.TRYWAIT P0, [R7+URZ], R2 ;  /* 0x00000002070075a7 */ /* 0x001064000800017f */
[----:B-1----:R-:W-:Y:S05]  /*6220*/  @!P0 NANOSLEEP.SYNCS 0x989680 ;  /* 0x009896800000895d */ /* 0x002fea0003900000 */
[----:B------:R-:W1:Y:S02]  /*6230*/  @!P0 SYNCS.PHASECHK.TRANS64 P0, [R7+URZ], R2 ;  /* 0x00000002070085a7 */ /* 0x000e64000800007f */
[----:B-1----:R-:W-:Y:S05]  /*6240*/  @!P0 BRA `(.L_x_116) ;  /* 0xfffffffc00f08947 */ /* 0x002fea000383ffff */
[----:B------:R-:W-:Y:S05]  /*6250*/  BRA `(.L_x_132) ;  /* 0xfffffff800587947 */ /* 0x000fea000383ffff */
.L_x_117:
[----:B0-----:R0:W1:Y:S02]  /*6260*/  SYNCS.PHASECHK.TRANS64.TRYWAIT P0, [R9+URZ], R4 ;  /* 0x00000004090075a7 */ /* 0x001064000800017f */
[----:B-1----:R-:W-:Y:S05]  /*6270*/  @!P0 NANOSLEEP.SYNCS 0x989680 ;  /* 0x009896800000895d */ /* 0x002fea0003900000 */
[----:B------:R-:W1:Y:S02]  /*6280*/  @!P0 SYNCS.PHASECHK.TRANS64 P0, [R9+URZ], R4 ;  /* 0x00000004090085a7 */ /* 0x000e64000800007f */
[----:B-1----:R-:W-:Y:S05]  /*6290*/  @!P0 BRA `(.L_x_117) ;  /* 0xfffffffc00f08947 */ /* 0x002fea000383ffff */
[----:B------:R-:W-:Y:S05]  /*62a0*/  BRA `(.L_x_133) ;  /* 0xfffffff800687947 */ /* 0x000fea000383ffff */
.L_x_118:
[----:B0-----:R0:W1:Y:S02]  /*62b0*/  SYNCS.PHASECHK.TRANS64.TRYWAIT P0, [R6+URZ], R5 ;  /* 0x00000005060075a7 */ /* 0x001064000800017f */
[----:B-1----:R-:W-:Y:S05]  /*62c0*/  @!P0 NANOSLEEP.SYNCS 0x989680 ;  /* 0x009896800000895d */ /* 0x002fea0003900000 */
[----:B------:R-:W1:Y:S02]  /*62d0*/  @!P0 SYNCS.PHASECHK.TRANS64 P0, [R6+URZ], R5 ;  /* 0x00000005060085a7 */ /* 0x000e64000800007f */
[----:B-1----:R-:W-:Y:S05]  /*62e0*/  @!P0 BRA `(.L_x_118) ;  /* 0xfffffffc00f08947 */ /* 0x002fea000383ffff */
[----:B------:R-:W-:Y:S05]  /*62f0*/  BRA `(.L_x_134) ;  /* 0xfffffff800787947 */ /* 0x000fea000383ffff */
.L_x_119:
[----:B0-----:R0:W1:Y:S02]  /*6300*/  SYNCS.PHASECHK.TRANS64.TRYWAIT P0, [R9+URZ], R4 ;  /* 0x00000004090075a7 */ /* 0x001064000800017f */
[----:B-1----:R-:W-:Y:S05]  /*6310*/  @!P0 NANOSLEEP.SYNCS 0x989680 ;  /* 0x009896800000895d */ /* 0x002fea0003900000 */
[----:B------:R-:W1:Y:S02]  /*6320*/  @!P0 SYNCS.PHASECHK.TRANS64 P0, [R9+URZ], R4 ;  /* 0x00000004090085a7 */ /* 0x000e64000800007f */
[----:B-1----:R-:W-:Y:S05]  /*6330*/  @!P0 BRA `(.L_x_119) ;  /* 0xfffffffc00f08947 */ /* 0x002fea000383ffff */
[----:B------:R-:W-:Y:S05]  /*6340*/  BRA `(.L_x_135) ;  /* 0xfffffff800887947 */ /* 0x000fea000383ffff */
.L_x_120:
[----:B0-----:R0:W1:Y:S02]  /*6350*/  SYNCS.PHASECHK.TRANS64.TRYWAIT P0, [R6+URZ], R5 ;  /* 0x00000005060075a7 */ /* 0x001064000800017f */
[----:B-1----:R-:W-:Y:S05]  /*6360*/  @!P0 NANOSLEEP.SYNCS 0x989680 ;  /* 0x009896800000895d */ /* 0x002fea0003900000 */
[----:B------:R-:W1:Y:S02]  /*6370*/  @!P0 SYNCS.PHASECHK.TRANS64 P0, [R6+URZ], R5 ;  /* 0x00000005060085a7 */ /* 0x000e64000800007f */
[----:B-1----:R-:W-:Y:S05]  /*6380*/  @!P0 BRA `(.L_x_120) ;  /* 0xfffffffc00f08947 */ /* 0x002fea000383ffff */
[----:B------:R-:W-:Y:S05]  /*6390*/  BRA `(.L_x_136) ;  /* 0xfffffff800987947 */ /* 0x000fea000383ffff */
.L_x_121:
[----:B0-----:R0:W1:Y:S02]  /*63a0*/  SYNCS.PHASECHK.TRANS64.TRYWAIT P0, [R9+URZ], R4 ;  /* 0x00000004090075a7 */ /* 0x001064000800017f */
[----:B-1----:R-:W-:Y:S05]  /*63b0*/  @!P0 NANOSLEEP.SYNCS 0x989680 ;  /* 0x009896800000895d */ /* 0x002fea0003900000 */
[----:B------:R-:W1:Y:S02]  /*63c0*/  @!P0 SYNCS.PHASECHK.TRANS64 P0, [R9+URZ], R4 ;  /* 0x00000004090085a7 */ /* 0x000e64000800007f */
[----:B-1----:R-:W-:Y:S05]  /*63d0*/  @!P0 BRA `(.L_x_121) ;  /* 0xfffffffc00f08947 */ /* 0x002fea000383ffff */
[----:B------:R-:W-:Y:S05]  /*63e0*/  BRA `(.L_x_137) ;  /* 0xfffffff800a87947 */ /* 0x000fea000383ffff */
.L_x_122:
[----:B0-----:R0:W1:Y:S02]  /*63f0*/  SYNCS.PHASECHK.TRANS64.TRYWAIT P0, [R6+URZ], R5 ;  /* 0x00000005060075a7 */ /* 0x001064000800017f */
[----:B-1----:R-:W-:Y:S05]  /*6400*/  @!P0 NANOSLEEP.SYNCS 0x989680 ;  /* 0x009896800000895d */ /* 0x002fea0003900000 */
[----:B------:R-:W1:Y:S02]  /*6410*/  @!P0 SYNCS.PHASECHK.TRANS64 P0, [R6+URZ], R5 ;  /* 0x00000005060085a7 */ /* 0x000e64000800007f */
[----:B-1----:R-:W-:Y:S05]  /*6420*/  @!P0 BRA `(.L_x_122) ;  /* 0xfffffffc00f08947 */ /* 0x002fea000383ffff */
[----:B------:R-:W-:Y:S05]  /*6430*/  BRA `(.L_x_138) ;  /* 0xfffffff800b87947 */ /* 0x000fea000383ffff */
.L_x_123:
[----:B-1----:R1:W2:Y:S02]  /*6440*/  SYNCS.PHASECHK.TRANS64.TRYWAIT P0, [R9+URZ], R4 ;  /* 0x00000004090075a7 */ /* 0x0022a4000800017f */
[----:B--2---:R-:W-:Y:S05]  /*6450*/  @!P0 NANOSLEEP.SYNCS 0x989680 ;  /* 0x009896800000895d */ /* 0x004fea0003900000 */
[----:B------:R-:W2:Y:S02]  /*6460*/  @!P0 SYNCS.PHASECHK.TRANS64 P0, [R9+URZ], R4 ;  /* 0x00000004090085a7 */ /* 0x000ea4000800007f */
[----:B--2---:R-:W-:Y:S05]  /*6470*/  @!P0 BRA `(.L_x_123) ;  /* 0xfffffffc00f08947 */ /* 0x004fea000383ffff */
[----:B------:R-:W-:Y:S05]  /*6480*/  BRA `(.L_x_139) ;  /* 0xfffffff800c07947 */ /* 0x000fea000383ffff */
.L_x_140:
[----:B------:R-:W-:-:S00]  /*6490*/  BRA `(.L_x_140) ;  /* 0xfffffffc00fc7947 */ /* 0x000fc0000383ffff */
[----:B------:R-:W-:-:S00]  /*64a0*/  NOP ;  /* 0x0000000000007918 */ /* 0x000fc00000000000 */
        /* <DEDUP_REMOVED lines=13> */
.L_x_141:


//--------------------- .nv.global.init           --------------------------
	.section	.nv.global.init,"aw",@progbits
.nv.global.init:
	.type		$str$22,@object
	.size		$str$22,($str$23 - $str$22)
$str$22:
        /*0000*/ 	.byte	0x6b, 0x5f, 0x74, 0x69, 0x6c, 0x65, 0x5f, 0x63, 0x6f, 0x75, 0x6e, 0x74, 0x20, 0x3e, 0x3d, 0x20
        /*0010*/ 	.byte	0x31, 0x00
	.type		$str$23,@object
	.size		$str$23,(__unnamed_1 - $str$23)
$str$23:
        /*0012*/ 	.byte	0x2f, 0x74, 0x6d, 0x70, 0x2f, 0x63, 0x75, 0x74, 0x6c, 0x61, 0x73, 0x73, 0x5f, 0x73, 0x77, 0x65
        /*0022*/ 	.byte	0x65, 0x70, 0x5f, 0x73, 0x72, 0x63, 0x2f, 0x69, 0x6e, 0x63, 0x6c, 0x75, 0x64, 0x65, 0x2f, 0x63
        /*0032*/ 	.byte	0x75, 0x74, 0x6c, 0x61, 0x73, 0x73, 0x2f, 0x67, 0x65, 0x6d, 0x6d, 0x2f, 0x63, 0x6f, 0x6c, 0x6c
        /*0042*/ 	.byte	0x65, 0x63, 0x74, 0x69, 0x76, 0x65, 0x2f, 0x73, 0x6d, 0x39, 0x30, 0x5f, 0x6d, 0x6d, 0x61, 0x5f
        /*0052*/ 	.byte	0x74, 0x6d, 0x61, 0x5f, 0x67, 0x6d, 0x6d, 0x61, 0x5f, 0x73, 0x73, 0x5f, 0x77, 0x61, 0x72, 0x70
        /*0062*/ 	.byte	0x73, 0x70, 0x65, 0x63, 0x69, 0x61, 0x6c, 0x69, 0x7a, 0x65, 0x64, 0x2e, 0x68, 0x70, 0x70, 0x00
	.type		__unnamed_1,@object
	.size		__unnamed_1,(.L_0 - __unnamed_1)
__unnamed_1:
        /*0072*/ 	.byte	0x76, 0x6f, 0x69, 0x64, 0x20, 0x63, 0x75, 0x74, 0x6c, 0x61, 0x73, 0x73, 0x3a, 0x3a, 0x67, 0x65
        /* <DEDUP_REMOVED lines=180> */
        /*0bc2*/ 	.byte	0x5d, 0x00
.L_0:


//--------------------- .nv.shared._ZN7cutlass13device_kernelINS_4gemm6kernel13GemmUniversalIN4cute5tupleIJiiiiEEENS1_10collective13CollectiveMmaINS1_34MainloopSm90TmaGmmaWarpSpecializedILi9ENS5_IJNS4_1CILi1EEESB_SB_EEENS1_35KernelTmaWarpSpecializedCooperativeEEENS5_IJNSA_ILi128EEENSA_ILi64EEESG_EEENS_10bfloat16_tENS5_IJlSB_lEEESI_SJ_NS4_8TiledMMAINS4_8MMA_AtomIJNS4_4SM904GMMA27MMA_64x64x16_F32BF16BF16_SSILNSN_5MajorE0ELSP_0ELNSN_7ScaleInE1ELSQ_1EEEEEENS4_6LayoutINS5_IJNSA_ILi2EEESB_SB_EEENS5_IJSB_NSA_ILi0EEESW_EEEEENS5_IJNS4_10UnderscoreESZ_SZ_EEEEENS4_13SM90_TMA_LOADENS4_14ComposedLayoutINS4_7SwizzleILi3ELi4ELi3EEENS4_18smem_ptr_flag_bitsILi16EEENST_INS5_IJNSA_ILi8EEESG_EEENS5_IJSG_SB_EEEEEEEvNS4_8identityES12_S1C_vS1D_EENS_8epilogue10collective6detail29Sm90TmaWarpSpecializedAdapterINS1G_15DefaultEpilogueISI_SJ_SJ_NS1F_6thread17LinearCombinationISI_Li1EffLNS1K_9ScaleType4KindE0ELNS_15FloatRoundStyleE2ESI_EENS1_15EpilogueDefaultEEEEEvvEEEEvNT_6ParamsE --------------------------
	.section	.nv.shared._ZN7cutlass13device_kernelINS_4gemm6kernel13GemmUniversalIN4cute5tupleIJiiiiEEENS1_10collective13CollectiveMmaINS1_34MainloopSm90TmaGmmaWarpSpecializedILi9ENS5_IJNS4_1CILi1EEESB_SB_EEENS1_35KernelTmaWarpSpecializedCooperativeEEENS5_IJNSA_ILi128EEENSA_ILi64EEESG_EEENS_10bfloat16_tENS5_IJlSB_lEEESI_SJ_NS4_8TiledMMAINS4_8MMA_AtomIJNS4_4SM904GMMA27MMA_64x64x16_F32BF16BF16_SSILNSN_5MajorE0ELSP_0ELNSN_7ScaleInE1ELSQ_1EEEEEENS4_6LayoutINS5_IJNSA_ILi2EEESB_SB_EEENS5_IJSB_NSA_ILi0EEESW_EEEEENS5_IJNS4_10UnderscoreESZ_SZ_EEEEENS4_13SM90_TMA_LOADENS4_14ComposedLayoutINS4_7SwizzleILi3ELi4ELi3EEENS4_18smem_ptr_flag_bitsILi16EEENST_INS5_IJNSA_ILi8EEESG_EEENS5_IJSG_SB_EEEEEEEvNS4_8identityES12_S1C_vS1D_EENS_8epilogue10collective6detail29Sm90TmaWarpSpecializedAdapterINS1G_15DefaultEpilogueISI_SJ_SJ_NS1F_6thread17LinearCombinationISI_Li1EffLNS1K_9ScaleType4KindE0ELNS_15FloatRoundStyleE2ESI_EENS1_15EpilogueDefaultEEEEEvvEEEEvNT_6ParamsE,"aw",@nobits
	.sectionflags	@""
	.align	16
	.zero		1024


//--------------------- .nv.shared.reserved.0     --------------------------
	.section	.nv.shared.reserved.0,"aw",@nobits
	.weak		__nv_reservedSMEM_offset_0_alias
	.size		__nv_reservedSMEM_offset_0_alias, 0, 0
	.other		__nv_reservedSMEM_offset_0_alias,@"STO_CUDA_RESERVED_SHARED STV_DEFAULT"
__nv_reservedSMEM_offset_0_alias:
	.zero		0


//--------------------- .nv.global                --------------------------
	.section	.nv.global,"aw",@nobits
.nv.global:
	.type		_ZN39_INTERNAL_b13a8c80_4_k_cu_7100944a_25044cute1_E,@object
	.size		_ZN39_INTERNAL_b13a8c80_4_k_cu_7100944a_25044cute1_E,(_ZN39_INTERNAL_b13a8c80_4_k_cu_7100944a_25044cuda3std3__45__cpo6cbeginE - _ZN39_INTERNAL_b13a8c80_4_k_cu_7100944a_25044cute1_E)
_ZN39_INTERNAL_b13a8c80_4_k_cu_7100944a_25044cute1_E:
	.zero		1
	.type		_ZN39_INTERNAL_b13a8c80_4_k_cu_7100944a_25044cuda3std3__45__cpo6cbeginE,@object
	.size		_ZN39_INTERNAL_b13a8c80_4_k_cu_7100944a_25044cuda3std3__45__cpo6cbeginE,(_ZN39_INTERNAL_b13a8c80_4_k_cu_7100944a_25044cuda3std3__48in_placeE - _ZN39_INTERNAL_b13a8c80_4_k_cu_7100944a_25044cuda3std3__45__cpo6cbeginE)
_ZN39_INTERNAL_b13a8c80_4_k_cu_7100944a_25044cuda3std3__45__cpo6cbeginE:
	.zero		1
	.type		_ZN39_INTERNAL_b13a8c80_4_k_cu_7100944a_25044cuda3std3__48in_placeE,@object
	.size		_ZN39_INTERNAL_b13a8c80_4_k_cu_7100944a_25044cuda3std3__48in_placeE,(_ZN39_INTERNAL_b13a8c80_4_k_cu_7100944a_25044cuda3std6ranges3__45__cpo9iter_moveE - _ZN39_INTERNAL_b13a8c80_4_k_cu_7100944a_25044cuda3std3__48in_placeE)
_ZN39_INTERNAL_b13a8c80_4_k_cu_7100944a_25044cuda3std3__48in_placeE:
	.zero		1
	.type		_ZN39_INTERNAL_b13a8c80_4_k_cu_7100944a_25044cuda3std6ranges3__45__cpo9iter_moveE,@object
	.size		_ZN39_INTERNAL_b13a8c80_4_k_cu_7100944a_25044cuda3std6ranges3__45__cpo9iter_moveE,(_ZN39_INTERNAL_b13a8c80_4_k_cu_7100944a_25044cuda3std3__45__cpo5beginE - _ZN39_INTERNAL_b13a8c80_4_k_cu_7100944a_25044cuda3std6ranges3__45__cpo9iter_moveE)
_ZN39_INTERNAL_b13a8c80_4_k_cu_7100944a_25044cuda3std6ranges3__45__cpo9iter_moveE:
	.zero		1
	.type		_ZN39_INTERNAL_b13a8c80_4_k_cu_7100944a_25044cuda3std3__45__cpo5beginE,@object
	.size		_ZN39_INTERNAL_b13a8c80_4_k_cu_7100944a_25044cuda3std3__45__cpo5beginE,(_ZN39_INTERNAL_b13a8c80_4_k_cu_7100944a_25044cuda3std3__441_GLOBAL__N__b13a8c80_4_k_cu_7100944a_25046ignoreE - _ZN39_INTERNAL_b13a8c80_4_k_cu_7100944a_25044cuda3std3__45__cpo5beginE)
_ZN39_INTERNAL_b13a8c80_4_k_cu_7100944a_25044cuda3std3__45__cpo5beginE:
	.zero		1
	.type		_ZN39_INTERNAL_b13a8c80_4_k_cu_7100944a_25044cuda3std3__441_GLOBAL__N__b13a8c80_4_k_cu_7100944a_25046ignoreE,@object
	.size		_ZN39_INTERNAL_b13a8c80_4_k_cu_7100944a_25044cuda3std3__441_GLOBAL__N__b13a8c80_4_k_cu_7100944a_25046ignoreE,(_ZN39_INTERNAL_b13a8c80_4_k_cu_7100944a_25044cute7productE - _ZN39_INTERNAL_b13a8c80_4_k_cu_7100944a_25044cuda3std3__441_GLOBAL__N__b13a8c80_4_k_cu_7100944a_25046ignoreE)
_ZN39_INTERNAL_b13a8c80_4_k_cu_7100944a_25044cuda3std3__441_GLOBAL__N__b13a8c80_4_k_cu_7100944a_25046ignoreE:
	.zero		1
	.type		_ZN39_INTERNAL_b13a8c80_4_k_cu_7100944a_25044cute7productE,@object
	.size		_ZN39_INTERNAL_b13a8c80_4_k_cu_7100944a_25044cute7productE,(_ZN39_INTERNAL_b13a8c80_4_k_cu_7100944a_25044cuda3std3__45__cpo3endE - _ZN39_INTERNAL_b13a8c80_4_k_cu_7100944a_25044cute7productE)
_ZN39_INTERNAL_b13a8c80_4_k_cu_7100944a_25044cute7productE:
	.zero		1
	.type		_ZN39_INTERNAL_b13a8c80_4_k_cu_7100944a_25044cuda3std3__45__cpo3endE,@object
	.size		_ZN39_INTERNAL_b13a8c80_4_k_cu_7100944a_25044cuda3std3__45__cpo3endE,(_ZN39_INTERNAL_b13a8c80_4_k_cu_7100944a_25044cuda3std3__419piecewise_constructE - _ZN39_INTERNAL_b13a8c80_4_k_cu_7100944a_25044cuda3std3__45__cpo3endE)
_ZN39_INTERNAL_b13a8c80_4_k_cu_7100944a_25044cuda3std3__45__cpo3endE:
	.zero		1
	.type		_ZN39_INTERNAL_b13a8c80_4_k_cu_7100944a_25044cuda3std3__419piecewise_constructE,@object
	.size		_ZN39_INTERNAL_b13a8c80_4_k_cu_7100944a_25044cuda3std3__419piecewise_constructE,(_ZN39_INTERNAL_b13a8c80_4_k_cu_7100944a_25044cuda3std3__45__cpo4cendE - _ZN39_INTERNAL_b13a8c80_4_k_cu_7100944a_25044cuda3std3__419piecewise_constructE)
_ZN39_INTERNAL_b13a8c80_4_k_cu_7100944a_25044cuda3std3__419piecewise_constructE:
	.zero		1
	.type		_ZN39_INTERNAL_b13a8c80_4_k_cu_7100944a_25044cuda3std3__45__cpo4cendE,@object
	.size		_ZN39_INTERNAL_b13a8c80_4_k_cu_7100944a_25044cuda3std3__45__cpo4cendE,(_ZN39_INTERNAL_b13a8c80_4_k_cu_7100944a_25044cuda3std6ranges3__45__cpo4swapE - _ZN39_INTERNAL_b13a8c80_4_k_cu_7100944a_25044cuda3std3__45__cpo4cendE)
_ZN39_INTERNAL_b13a8c80_4_k_cu_7100944a_25044cuda3std3__45__cpo4cendE:
	.zero		1
	.type		_ZN39_INTERNAL_b13a8c80_4_k_cu_7100944a_25044cuda3std6ranges3__45__cpo4swapE,@object
	.size		_ZN39_INTERNAL_b13a8c80_4_k_cu_7100944a_25044cuda3std6ranges3__45__cpo4swapE,(.L_8 - _ZN39_INTERNAL_b13a8c80_4_k_cu_7100944a_25044cuda3std6ranges3__45__cpo4swapE)
_ZN39_INTERNAL_b13a8c80_4_k_cu_7100944a_25044cuda3std6ranges3__45__cpo4swapE:
	.zero		1
.L_8:


//--------------------- .nv.constant0._ZN7cutlass13device_kernelINS_4gemm6kernel13GemmUniversalIN4cute5tupleIJiiiiEEENS1_10collective13CollectiveMmaINS1_34MainloopSm90TmaGmmaWarpSpecializedILi9ENS5_IJNS4_1CILi1EEESB_SB_EEENS1_35KernelTmaWarpSpecializedCooperativeEEENS5_IJNSA_ILi128EEENSA_ILi64EEESG_EEENS_10bfloat16_tENS5_IJlSB_lEEESI_SJ_NS4_8TiledMMAINS4_8MMA_AtomIJNS4_4SM904GMMA27MMA_64x64x16_F32BF16BF16_SSILNSN_5MajorE0ELSP_0ELNSN_7ScaleInE1ELSQ_1EEEEEENS4_6LayoutINS5_IJNSA_ILi2EEESB_SB_EEENS5_IJSB_NSA_ILi0EEESW_EEEEENS5_IJNS4_10UnderscoreESZ_SZ_EEEEENS4_13SM90_TMA_LOADENS4_14ComposedLayoutINS4_7SwizzleILi3ELi4ELi3EEENS4_18smem_ptr_flag_bitsILi16EEENST_INS5_IJNSA_ILi8EEESG_EEENS5_IJSG_SB_EEEEEEEvNS4_8identityES12_S1C_vS1D_EENS_8epilogue10collective6detail29Sm90TmaWarpSpecializedAdapterINS1G_15DefaultEpilogueISI_SJ_SJ_NS1F_6thread17LinearCombinationISI_Li1EffLNS1K_9ScaleType4KindE0ELNS_15FloatRoundStyleE2ESI_EENS1_15EpilogueDefaultEEEEEvvEEEEvNT_6ParamsE --------------------------
	.section	.nv.constant0._ZN7cutlass13device_kernelINS_4gemm6kernel13GemmUniversalIN4cute5tupleIJiiiiEEENS1_10collective13CollectiveMmaINS1_34MainloopSm90TmaGmmaWarpSpecializedILi9ENS5_IJNS4_1CILi1EEESB_SB_EEENS1_35KernelTmaWarpSpecializedCooperativeEEENS5_IJNSA_ILi128EEENSA_ILi64EEESG_EEENS_10bfloat16_tENS5_IJlSB_lEEESI_SJ_NS4_8TiledMMAINS4_8MMA_AtomIJNS4_4SM904GMMA27MMA_64x64x16_F32BF16BF16_SSILNSN_5MajorE0ELSP_0ELNSN_7ScaleInE1ELSQ_1EEEEEENS4_6LayoutINS5_IJNSA_ILi2EEESB_SB_EEENS5_IJSB_NSA_ILi0EEESW_EEEEENS5_IJNS4_10UnderscoreESZ_SZ_EEEEENS4_13SM90_TMA_LOADENS4_14ComposedLayoutINS4_7SwizzleILi3ELi4ELi3EEENS4_18smem_ptr_flag_bitsILi16EEENST_INS5_IJNSA_ILi8EEESG_EEENS5_IJSG_SB_EEEEEEEvNS4_8identityES12_S1C_vS1D_EENS_8epilogue10collective6detail29Sm90TmaWarpSpecializedAdapterINS1G_15DefaultEpilogueISI_SJ_SJ_NS1F_6thread17LinearCombinationISI_Li1EffLNS1K_9ScaleType4KindE0ELNS_15FloatRoundStyleE2ESI_EENS1_15EpilogueDefaultEEEEEvvEEEEvNT_6ParamsE,"a",@progbits
	.sectionflags	@""
	.align	4
.nv.constant0._ZN7cutlass13device_kernelINS_4gemm6kernel13GemmUniversalIN4cute5tupleIJiiiiEEENS1_10collective13CollectiveMmaINS1_34MainloopSm90TmaGmmaWarpSpecializedILi9ENS5_IJNS4_1CILi1EEESB_SB_EEENS1_35KernelTmaWarpSpecializedCooperativeEEENS5_IJNSA_ILi128EEENSA_ILi64EEESG_EEENS_10bfloat16_tENS5_IJlSB_lEEESI_SJ_NS4_8TiledMMAINS4_8MMA_AtomIJNS4_4SM904GMMA27MMA_64x64x16_F32BF16BF16_SSILNSN_5MajorE0ELSP_0ELNSN_7ScaleInE1ELSQ_1EEEEEENS4_6LayoutINS5_IJNSA_ILi2EEESB_SB_EEENS5_IJSB_NSA_ILi0EEESW_EEEEENS5_IJNS4_10UnderscoreESZ_SZ_EEEEENS4_13SM90_TMA_LOADENS4_14ComposedLayoutINS4_7SwizzleILi3ELi4ELi3EEENS4_18smem_ptr_flag_bitsILi16EEENST_INS5_IJNSA_ILi8EEESG_EEENS5_IJSG_SB_EEEEEEEvNS4_8identityES12_S1C_vS1D_EENS_8epilogue10collective6detail29Sm90TmaWarpSpecializedAdapterINS1G_15DefaultEpilogueISI_SJ_SJ_NS1F_6thread17LinearCombinationISI_Li1EffLNS1K_9ScaleType4KindE0ELNS_15FloatRoundStyleE2ESI_EENS1_15EpilogueDefaultEEEEEvvEEEEvNT_6ParamsE:
	.zero		1664


//--------------------- SYMBOLS --------------------------

	.type		.nv.reservedSmem.offset0,@object
	.size		.nv.reservedSmem.offset0,0x4
	.type		__assertfail,@function
